	.target	sm_90a

	.elftype	@"ET_EXEC"


//--------------------- .note.nv.tkinfo           --------------------------
	.section	.note.nv.tkinfo,"",@"SHT_NOTE"
	.sectionflags	@"SHF_NOTE_NV_TKINFO"
	.tkinfo
        /*0018*/ 	.word	0x00000002
        /*0030*/ 	.string	""
        /*0030*/ 	.string	"ptxas"
        /*0030*/ 	.string	"Cuda compilation tools, release 13.0, V13.0.88"
        /*0030*/ 	.string	"Build cuda_13.0.r13.0/compiler.36424714_0"
        /*0030*/ 	.string	"-arch sm_90a -m 64 "



//--------------------- .note.nv.cuinfo           --------------------------
	.section	.note.nv.cuinfo,"",@"SHT_NOTE"
	.sectionflags	@"SHF_NOTE_NV_CUINFO"
        /*0018*/ 	.short	0x0002
        /*001a*/ 	.short	0x005a
        /*001c*/ 	.short	0x0082
	.zero		2


//--------------------- .nv.info                  --------------------------
	.section	.nv.info,"",@"SHT_CUDA_INFO"
	.align	4


	//----- nvinfo : EIATTR_REGCOUNT
	.align		4
        /*0000*/ 	.byte	0x04, 0x2f
        /*0002*/ 	.short	(.L_12 - .L_11)
	.align		4
.L_11:
        /*0004*/ 	.word	index@(_ZN7cutlass13device_kernelINS_4gemm6kernel13GemmUniversalIN4cute5tupleIJiiiiEEENS1_10collective13CollectiveMmaINS1_37MainloopSm90TmaGmmaWarpSpecializedFP8ILi18ENS5_IJNS4_1CILi2EEENSA_ILi1EEESC_EEENS1_35KernelTmaWarpSpecializedCooperativeEEENS5_IJNSA_ILi256EEENSA_ILi128EEENSA_ILi32EEEEEENS_12float_e5m2_tENS5_IJlSC_lEEESK_SL_NS4_8TiledMMAINS4_8MMA_AtomIJNS4_4SM904GMMA31MMA_64x128x32_F32E5M2E5M2_SS_TNILNSP_7ScaleInE1ELSR_1EEEEEENS4_6LayoutISD_NS5_IJSC_NSA_ILi0EEESV_EEEEENS5_IJNS4_10UnderscoreESY_SY_EEEEENS4_13SM90_TMA_LOADENS4_14ComposedLayoutINS4_7SwizzleILi1ELi4ELi3EEENS4_18smem_ptr_flag_bitsILi8EEENSU_INS5_IJNSA_ILi8EEESI_EEENS5_IJSI_SC_EEEEEEEvNS4_8identityENS4_23SM90_TMA_LOAD_MULTICASTES1B_vS1C_EENS_8epilogue10collective6detail29Sm90TmaWarpSpecializedAdapterINS1G_15DefaultEpilogueISK_SL_SL_NS1F_6thread17LinearCombinationISK_Li1EffLNS1K_9ScaleType4KindE0ELNS_15FloatRoundStyleE2ESK_EENS1_15EpilogueDefaultEEEEEvvEEEEvNT_6ParamsE)
        /*0008*/ 	.word	0x000000a8


	//----- nvinfo : EIATTR_FRAME_SIZE
	.align		4
.L_12:
        /*000c*/ 	.byte	0x04, 0x11
        /*000e*/ 	.short	(.L_14 - .L_13)
	.align		4
.L_13:
        /*0010*/ 	.word	index@(_ZN7cutlass13device_kernelINS_4gemm6kernel13GemmUniversalIN4cute5tupleIJiiiiEEENS1_10collective13CollectiveMmaINS1_37MainloopSm90TmaGmmaWarpSpecializedFP8ILi18ENS5_IJNS4_1CILi2EEENSA_ILi1EEESC_EEENS1_35KernelTmaWarpSpecializedCooperativeEEENS5_IJNSA_ILi256EEENSA_ILi128EEENSA_ILi32EEEEEENS_12float_e5m2_tENS5_IJlSC_lEEESK_SL_NS4_8TiledMMAINS4_8MMA_AtomIJNS4_4SM904GMMA31MMA_64x128x32_F32E5M2E5M2_SS_TNILNSP_7ScaleInE1ELSR_1EEEEEENS4_6LayoutISD_NS5_IJSC_NSA_ILi0EEESV_EEEEENS5_IJNS4_10UnderscoreESY_SY_EEEEENS4_13SM90_TMA_LOADENS4_14ComposedLayoutINS4_7SwizzleILi1ELi4ELi3EEENS4_18smem_ptr_flag_bitsILi8EEENSU_INS5_IJNSA_ILi8EEESI_EEENS5_IJSI_SC_EEEEEEEvNS4_8identityENS4_23SM90_TMA_LOAD_MULTICASTES1B_vS1C_EENS_8epilogue10collective6detail29Sm90TmaWarpSpecializedAdapterINS1G_15DefaultEpilogueISK_SL_SL_NS1F_6thread17LinearCombinationISK_Li1EffLNS1K_9ScaleType4KindE0ELNS_15FloatRoundStyleE2ESK_EENS1_15EpilogueDefaultEEEEEvvEEEEvNT_6ParamsE)
        /*0014*/ 	.word	0x00000108


	//----- nvinfo : EIATTR_MIN_STACK_SIZE
	.align		4
.L_14:
        /*0018*/ 	.byte	0x04, 0x12
        /*001a*/ 	.short	(.L_16 - .L_15)
	.align		4
.L_15:
        /*001c*/ 	.word	index@(_ZN7cutlass13device_kernelINS_4gemm6kernel13GemmUniversalIN4cute5tupleIJiiiiEEENS1_10collective13CollectiveMmaINS1_37MainloopSm90TmaGmmaWarpSpecializedFP8ILi18ENS5_IJNS4_1CILi2EEENSA_ILi1EEESC_EEENS1_35KernelTmaWarpSpecializedCooperativeEEENS5_IJNSA_ILi256EEENSA_ILi128EEENSA_ILi32EEEEEENS_12float_e5m2_tENS5_IJlSC_lEEESK_SL_NS4_8TiledMMAINS4_8MMA_AtomIJNS4_4SM904GMMA31MMA_64x128x32_F32E5M2E5M2_SS_TNILNSP_7ScaleInE1ELSR_1EEEEEENS4_6LayoutISD_NS5_IJSC_NSA_ILi0EEESV_EEEEENS5_IJNS4_10UnderscoreESY_SY_EEEEENS4_13SM90_TMA_LOADENS4_14ComposedLayoutINS4_7SwizzleILi1ELi4ELi3EEENS4_18smem_ptr_flag_bitsILi8EEENSU_INS5_IJNSA_ILi8EEESI_EEENS5_IJSI_SC_EEEEEEEvNS4_8identityENS4_23SM90_TMA_LOAD_MULTICASTES1B_vS1C_EENS_8epilogue10collective6detail29Sm90TmaWarpSpecializedAdapterINS1G_15DefaultEpilogueISK_SL_SL_NS1F_6thread17LinearCombinationISK_Li1EffLNS1K_9ScaleType4KindE0ELNS_15FloatRoundStyleE2ESK_EENS1_15EpilogueDefaultEEEEEvvEEEEvNT_6ParamsE)
        /*0020*/ 	.word	0x00000108
.L_16:


//--------------------- .nv.compat                --------------------------
	.section	.nv.compat,"",@"SHT_CUDA_COMPAT_INFO"
	.align	4
        /*0000*/ 	.byte	0x02, 0x09, 0x01, 0x00, 0x02, 0x02, 0x04, 0x00, 0x02, 0x05, 0x05, 0x00, 0x03, 0x07, 0x01, 0x01
        /*0010*/ 	.byte	0x02, 0x03, 0x01, 0x00, 0x02, 0x06, 0x01, 0x00, 0x04, 0x0b, 0x08, 0x00, 0x00, 0x00, 0x00, 0x00
        /*0020*/ 	.byte	0x00, 0x00, 0x00, 0x00


//--------------------- .nv.info._ZN7cutlass13device_kernelINS_4gemm6kernel13GemmUniversalIN4cute5tupleIJiiiiEEENS1_10collective13CollectiveMmaINS1_37MainloopSm90TmaGmmaWarpSpecializedFP8ILi18ENS5_IJNS4_1CILi2EEENSA_ILi1EEESC_EEENS1_35KernelTmaWarpSpecializedCooperativeEEENS5_IJNSA_ILi256EEENSA_ILi128EEENSA_ILi32EEEEEENS_12float_e5m2_tENS5_IJlSC_lEEESK_SL_NS4_8TiledMMAINS4_8MMA_AtomIJNS4_4SM904GMMA31MMA_64x128x32_F32E5M2E5M2_SS_TNILNSP_7ScaleInE1ELSR_1EEEEEENS4_6LayoutISD_NS5_IJSC_NSA_ILi0EEESV_EEEEENS5_IJNS4_10UnderscoreESY_SY_EEEEENS4_13SM90_TMA_LOADENS4_14ComposedLayoutINS4_7SwizzleILi1ELi4ELi3EEENS4_18smem_ptr_flag_bitsILi8EEENSU_INS5_IJNSA_ILi8EEESI_EEENS5_IJSI_SC_EEEEEEEvNS4_8identityENS4_23SM90_TMA_LOAD_MULTICASTES1B_vS1C_EENS_8epilogue10collective6detail29Sm90TmaWarpSpecializedAdapterINS1G_15DefaultEpilogueISK_SL_SL_NS1F_6thread17LinearCombinationISK_Li1EffLNS1K_9ScaleType4KindE0ELNS_15FloatRoundStyleE2ESK_EENS1_15EpilogueDefaultEEEEEvvEEEEvNT_6ParamsE --------------------------
	.section	.nv.info._ZN7cutlass13device_kernelINS_4gemm6kernel13GemmUniversalIN4cute5tupleIJiiiiEEENS1_10collective13CollectiveMmaINS1_37MainloopSm90TmaGmmaWarpSpecializedFP8ILi18ENS5_IJNS4_1CILi2EEENSA_ILi1EEESC_EEENS1_35KernelTmaWarpSpecializedCooperativeEEENS5_IJNSA_ILi256EEENSA_ILi128EEENSA_ILi32EEEEEENS_12float_e5m2_tENS5_IJlSC_lEEESK_SL_NS4_8TiledMMAINS4_8MMA_AtomIJNS4_4SM904GMMA31MMA_64x128x32_F32E5M2E5M2_SS_TNILNSP_7ScaleInE1ELSR_1EEEEEENS4_6LayoutISD_NS5_IJSC_NSA_ILi0EEESV_EEEEENS5_IJNS4_10UnderscoreESY_SY_EEEEENS4_13SM90_TMA_LOADENS4_14ComposedLayoutINS4_7SwizzleILi1ELi4ELi3EEENS4_18smem_ptr_flag_bitsILi8EEENSU_INS5_IJNSA_ILi8EEESI_EEENS5_IJSI_SC_EEEEEEEvNS4_8identityENS4_23SM90_TMA_LOAD_MULTICASTES1B_vS1C_EENS_8epilogue10collective6detail29Sm90TmaWarpSpecializedAdapterINS1G_15DefaultEpilogueISK_SL_SL_NS1F_6thread17LinearCombinationISK_Li1EffLNS1K_9ScaleType4KindE0ELNS_15FloatRoundStyleE2ESK_EENS1_15EpilogueDefaultEEEEEvvEEEEvNT_6ParamsE,"",@"SHT_CUDA_INFO"
	.sectionflags	@""
	.align	4


	//----- nvinfo : EIATTR_CUDA_API_VERSION
	.align		4
        /*0000*/ 	.byte	0x04, 0x37
        /*0002*/ 	.short	(.L_18 - .L_17)
.L_17:
        /*0004*/ 	.word	0x00000082


	//----- nvinfo : EIATTR_KPARAM_INFO
	.align		4
.L_18:
        /*0008*/ 	.byte	0x04, 0x17
        /*000a*/ 	.short	(.L_20 - .L_19)
.L_19:
        /*000c*/ 	.word	0x00000000
        /*0010*/ 	.short	0x0000
        /*0012*/ 	.short	0x0070
        /*0014*/ 	.byte	0x00, 0xf0, 0x01, 0x10


	//----- nvinfo : EIATTR_SPARSE_MMA_MASK
	.align		4
.L_20:
        /*0018*/ 	.byte	0x03, 0x50
        /*001a*/ 	.short	0x0000


	//----- nvinfo : EIATTR_MAXREG_COUNT
	.align		4
        /*001c*/ 	.byte	0x03, 0x1b
        /*001e*/ 	.short	0x00a8


	//----- nvinfo : EIATTR_NUM_BARRIERS
	.align		4
        /*0020*/ 	.byte	0x02, 0x4c
        /*0022*/ 	.byte	0x01
	.zero		1


	//----- nvinfo : EIATTR_ANNOTATIONS
	.align		4
        /*0024*/ 	.byte	0x04, 0x55
        /*0026*/ 	.short	(.L_22 - .L_21)


	//   ....[0]....
.L_21:
        /*0028*/ 	.word	0x00000001
        /*002c*/ 	.byte	0x00, 0x09, 0x00, 0x00, 0x01, 0x00, 0x00, 0x00, 0xf0, 0x09, 0x00, 0x00, 0x01, 0x00, 0x00, 0x00
        /* <DEDUP_REMOVED lines=198> */
        /*0c9c*/ 	.byte	0x60, 0x0e, 0x01, 0x00


	//----- nvinfo : EIATTR_MERCURY_ISA_VERSION
	.align		4
.L_22:
        /*0ca0*/ 	.byte	0x03, 0x5f
        /*0ca2*/ 	.short	0x0101


	//----- nvinfo : EIATTR_INT_WARP_WIDE_INSTR_OFFSETS
	.align		4
        /*0ca4*/ 	.byte	0x04, 0x31
        /*0ca6*/ 	.short	(.L_24 - .L_23)


	//   ....[0]....
.L_23:
        /*0ca8*/ 	.word	0x00000740


	//   ....[1]....
        /*0cac*/ 	.word	0x00000760


	//   ....[2]....
        /*0cb0*/ 	.word	0x000008d0


	//----- nvinfo : EIATTR_COOP_GROUP_MASK_REGIDS
	.align		4
.L_24:
        /*0cb4*/ 	.byte	0x04, 0x29
        /*0cb6*/ 	.short	(.L_26 - .L_25)


	//   ....[0]....
.L_25:
        /*0cb8*/ 	.word	0xffffffff


	//   ....[1]....
        /*0cbc*/ 	.word	0xffffffff


	//   ....[2]....
        /*0cc0*/ 	.word	0xffffffff


	//   ....[3]....
        /*0cc4*/ 	.word	0xffffffff


	//   ....[4]....
        /*0cc8*/ 	.word	0xffffffff


	//   ....[5]....
        /*0ccc*/ 	.word	0xffffffff


	//----- nvinfo : EIATTR_COOP_GROUP_INSTR_OFFSETS
	.align		4
.L_26:
        /*0cd0*/ 	.byte	0x04, 0x28
        /*0cd2*/ 	.short	(.L_28 - .L_27)


	//   ....[0]....
.L_27:
        /*0cd4*/ 	.word	0x00000070


	//   ....[1]....
        /*0cd8*/ 	.word	0x00000080


	//   ....[2]....
        /*0cdc*/ 	.word	0x000001a0


	//   ....[3]....
        /*0ce0*/ 	.word	0x000005b0


	//   ....[4]....
        /*0ce4*/ 	.word	0x00000a30


	//   ....[5]....
        /*0ce8*/ 	.word	0x000017b0


	//----- nvinfo : EIATTR_REG_RECONFIG
	.align		4
.L_28:
        /*0cec*/ 	.byte	0x01, 0x54
	.zero		2


	//----- nvinfo : EIATTR_MBARRIER_INSTR_OFFSETS
	.align		4
        /*0cf0*/ 	.byte	0x04, 0x39
        /*0cf2*/ 	.short	(.L_30 - .L_29)


	//   ....[0]....
.L_29:
        /*0cf4*/ 	.word	0x00000340
        /*0cf8*/ 	.word	0x000000ff
        /*0cfc*/ 	.word	0x00000000
        /*0d00*/ 	.short	0x0100
        /*0d02*/ 	.byte	0x09
	.zero		1


	//   ....[1]....
        /*0d04*/ 	.word	0x00000350
        /*0d08*/ 	.word	0x000000ff
        /*0d0c*/ 	.word	0x00000090
        /*0d10*/ 	.short	0x0100
        /*0d12*/ 	.byte	0x09
	.zero		1


	//   ....[2]....
        /*0d14*/ 	.word	0x00000360
        /*0d18*/ 	.word	0x000000ff
        /*0d1c*/ 	.word	0x00000008
        /*0d20*/ 	.short	0x0100
        /*0d22*/ 	.byte	0x09
	.zero		1


	//   ....[3]....
        /*0d24*/ 	.word	0x00000370
        /*0d28*/ 	.word	0x000000ff
        /*0d2c*/ 	.word	0x00000098
        /*0d30*/ 	.short	0x0100
        /*0d32*/ 	.byte	0x09
	.zero		1


	//   ....[4]....
        /*0d34*/ 	.word	0x00000380
        /*0d38*/ 	.word	0x000000ff
        /*0d3c*/ 	.word	0x00000010
        /*0d40*/ 	.short	0x0100
        /*0d42*/ 	.byte	0x09
	.zero		1


	//   ....[5]....
        /*0d44*/ 	.word	0x00000390
        /*0d48*/ 	.word	0x000000ff
        /*0d4c*/ 	.word	0x000000a0
        /*0d50*/ 	.short	0x0100
        /*0d52*/ 	.byte	0x09
	.zero		1


	//   ....[6]....
        /*0d54*/ 	.word	0x000003a0
        /*0d58*/ 	.word	0x000000ff
        /*0d5c*/ 	.word	0x00000018
        /*0d60*/ 	.short	0x0100
        /*0d62*/ 	.byte	0x09
	.zero		1


	//   ....[7]....
        /*0d64*/ 	.word	0x000003b0
        /*0d68*/ 	.word	0x000000ff
        /*0d6c*/ 	.word	0x000000a8
        /*0d70*/ 	.short	0x0100
        /*0d72*/ 	.byte	0x09
	.zero		1


	//   ....[8]....
        /*0d74*/ 	.word	0x000003c0
        /*0d78*/ 	.word	0x000000ff
        /*0d7c*/ 	.word	0x00000020
        /*0d80*/ 	.short	0x0100
        /*0d82*/ 	.byte	0x09
	.zero		1


	//   ....[9]....
        /*0d84*/ 	.word	0x000003d0
        /*0d88*/ 	.word	0x000000ff
        /*0d8c*/ 	.word	0x000000b0
        /*0d90*/ 	.short	0x0100
        /*0d92*/ 	.byte	0x09
	.zero		1


	//   ....[10]....
        /*0d94*/ 	.word	0x000003e0
        /*0d98*/ 	.word	0x000000ff
        /*0d9c*/ 	.word	0x00000028
        /*0da0*/ 	.short	0x0100
        /*0da2*/ 	.byte	0x09
	.zero		1


	//   ....[11]....
        /*0da4*/ 	.word	0x000003f0
        /*0da8*/ 	.word	0x000000ff
        /*0dac*/ 	.word	0x000000b8
        /*0db0*/ 	.short	0x0100
        /*0db2*/ 	.byte	0x09
	.zero		1


	//   ....[12]....
        /*0db4*/ 	.word	0x00000400
        /*0db8*/ 	.word	0x000000ff
        /*0dbc*/ 	.word	0x00000030
        /*0dc0*/ 	.short	0x0100
        /*0dc2*/ 	.byte	0x09
	.zero		1


	//   ....[13]....
        /*0dc4*/ 	.word	0x00000410
        /*0dc8*/ 	.word	0x000000ff
        /*0dcc*/ 	.word	0x000000c0
        /*0dd0*/ 	.short	0x0100
        /*0dd2*/ 	.byte	0x09
	.zero		1


	//   ....[14]....
        /*0dd4*/ 	.word	0x00000420
        /*0dd8*/ 	.word	0x000000ff
        /*0ddc*/ 	.word	0x00000038
        /*0de0*/ 	.short	0x0100
        /*0de2*/ 	.byte	0x09
	.zero		1


	//   ....[15]....
        /*0de4*/ 	.word	0x00000430
        /*0de8*/ 	.word	0x000000ff
        /*0dec*/ 	.word	0x000000c8
        /*0df0*/ 	.short	0x0100
        /*0df2*/ 	.byte	0x09
	.zero		1


	//   ....[16]....
        /*0df4*/ 	.word	0x00000440
        /*0df8*/ 	.word	0x000000ff
        /*0dfc*/ 	.word	0x00000040
        /*0e00*/ 	.short	0x0100
        /*0e02*/ 	.byte	0x09
	.zero		1


	//   ....[17]....
        /*0e04*/ 	.word	0x00000450
        /*0e08*/ 	.word	0x000000ff
        /*0e0c*/ 	.word	0x000000d0
        /*0e10*/ 	.short	0x0100
        /*0e12*/ 	.byte	0x09
	.zero		1


	//   ....[18]....
        /*0e14*/ 	.word	0x00000460
        /*0e18*/ 	.word	0x000000ff
        /*0e1c*/ 	.word	0x00000048
        /*0e20*/ 	.short	0x0100
        /*0e22*/ 	.byte	0x09
	.zero		1


	//   ....[19]....
        /*0e24*/ 	.word	0x00000470
        /*0e28*/ 	.word	0x000000ff
        /*0e2c*/ 	.word	0x000000d8
        /*0e30*/ 	.short	0x0100
        /*0e32*/ 	.byte	0x09
	.zero		1


	//   ....[20]....
        /*0e34*/ 	.word	0x00000480
        /*0e38*/ 	.word	0x000000ff
        /*0e3c*/ 	.word	0x00000050
        /*0e40*/ 	.short	0x0100
        /*0e42*/ 	.byte	0x09
	.zero		1


	//   ....[21]....
        /*0e44*/ 	.word	0x00000490
        /*0e48*/ 	.word	0x000000ff
        /*0e4c*/ 	.word	0x000000e0
        /*0e50*/ 	.short	0x0100
        /*0e52*/ 	.byte	0x09
	.zero		1


	//   ....[22]....
        /*0e54*/ 	.word	0x000004a0
        /*0e58*/ 	.word	0x000000ff
        /*0e5c*/ 	.word	0x00000058
        /*0e60*/ 	.short	0x0100
        /*0e62*/ 	.byte	0x09
	.zero		1


	//   ....[23]....
        /*0e64*/ 	.word	0x000004b0
        /*0e68*/ 	.word	0x000000ff
        /*0e6c*/ 	.word	0x000000e8
        /*0e70*/ 	.short	0x0100
        /*0e72*/ 	.byte	0x09
	.zero		1


	//   ....[24]....
        /*0e74*/ 	.word	0x000004c0
        /*0e78*/ 	.word	0x000000ff
        /*0e7c*/ 	.word	0x00000060
        /*0e80*/ 	.short	0x0100
        /*0e82*/ 	.byte	0x09
	.zero		1


	//   ....[25]....
        /*0e84*/ 	.word	0x000004d0
        /*0e88*/ 	.word	0x000000ff
        /*0e8c*/ 	.word	0x000000f0
        /*0e90*/ 	.short	0x0100
        /*0e92*/ 	.byte	0x09
	.zero		1


	//   ....[26]....
        /*0e94*/ 	.word	0x000004e0
        /*0e98*/ 	.word	0x000000ff
        /*0e9c*/ 	.word	0x00000068
        /*0ea0*/ 	.short	0x0100
        /*0ea2*/ 	.byte	0x09
	.zero		1


	//   ....[27]....
        /*0ea4*/ 	.word	0x000004f0
        /*0ea8*/ 	.word	0x000000ff
        /*0eac*/ 	.word	0x000000f8
        /*0eb0*/ 	.short	0x0100
        /*0eb2*/ 	.byte	0x09
	.zero		1


	//   ....[28]....
        /*0eb4*/ 	.word	0x00000500
        /*0eb8*/ 	.word	0x000000ff
        /*0ebc*/ 	.word	0x00000070
        /*0ec0*/ 	.short	0x0100
        /*0ec2*/ 	.byte	0x09
	.zero		1


	//   ....[29]....
        /*0ec4*/ 	.word	0x00000510
        /*0ec8*/ 	.word	0x000000ff
        /*0ecc*/ 	.word	0x00000100
        /*0ed0*/ 	.short	0x0100
        /*0ed2*/ 	.byte	0x09
	.zero		1


	//   ....[30]....
        /*0ed4*/ 	.word	0x00000520
        /*0ed8*/ 	.word	0x000000ff
        /*0edc*/ 	.word	0x00000078
        /*0ee0*/ 	.short	0x0100
        /*0ee2*/ 	.byte	0x09
	.zero		1


	//   ....[31]....
        /*0ee4*/ 	.word	0x00000530
        /*0ee8*/ 	.word	0x000000ff
        /*0eec*/ 	.word	0x00000108
        /*0ef0*/ 	.short	0x0100
        /*0ef2*/ 	.byte	0x09
	.zero		1


	//   ....[32]....
        /*0ef4*/ 	.word	0x00000540
        /*0ef8*/ 	.word	0x000000ff
        /*0efc*/ 	.word	0x00000080
        /*0f00*/ 	.short	0x0100
        /*0f02*/ 	.byte	0x09
	.zero		1


	//   ....[33]....
        /*0f04*/ 	.word	0x00000550
        /*0f08*/ 	.word	0x000000ff
        /*0f0c*/ 	.word	0x00000110
        /*0f10*/ 	.short	0x0100
        /*0f12*/ 	.byte	0x09
	.zero		1


	//   ....[34]....
        /*0f14*/ 	.word	0x00000560
        /*0f18*/ 	.word	0x000000ff
        /*0f1c*/ 	.word	0x00000088
        /*0f20*/ 	.short	0x0100
        /*0f22*/ 	.byte	0x09
	.zero		1


	//   ....[35]....
        /*0f24*/ 	.word	0x00000570
        /*0f28*/ 	.word	0x000000ff
        /*0f2c*/ 	.word	0x00000118
        /*0f30*/ 	.short	0x0100
        /*0f32*/ 	.byte	0x09
	.zero		1


	//   ....[36]....
        /*0f34*/ 	.word	0x00000960
        /*0f38*/ 	.word	0x000000ff
        /*0f3c*/ 	.word	0x00000130
        /*0f40*/ 	.short	0x0100
        /*0f42*/ 	.byte	0x06
	.zero		1


	//   ....[37]....
        /*0f44*/ 	.word	0x000009d0
        /*0f48*/ 	.word	0x000000ff
        /*0f4c*/ 	.word	0x00000138
        /*0f50*/ 	.short	0x0100
        /*0f52*/ 	.byte	0x06
	.zero		1


	//   ....[38]....
        /*0f54*/ 	.word	0x00001fc0
        /*0f58*/ 	.word	0x000000ff
        /*0f5c*/ 	.word	0x00000000
        /*0f60*/ 	.short	0x010a
        /*0f62*/ 	.byte	0x07
	.zero		1


	//   ....[39]....
        /*0f64*/ 	.word	0x00002020
        /*0f68*/ 	.word	0x000000ff
        /*0f6c*/ 	.word	0x00000000
        /*0f70*/ 	.short	0x010a
        /*0f72*/ 	.byte	0x07
	.zero		1


	//   ....[40]....
        /*0f74*/ 	.word	0x000031f0
        /*0f78*/ 	.word	0x000000ff
        /*0f7c*/ 	.word	0x00000000
        /*0f80*/ 	.short	0x010a
        /*0f82*/ 	.byte	0x09
	.zero		1


	//   ....[41]....
        /*0f84*/ 	.word	0x00003230
        /*0f88*/ 	.word	0x000000ff
        /*0f8c*/ 	.word	0x00000000
        /*0f90*/ 	.short	0x010a
        /*0f92*/ 	.byte	0x09
	.zero		1


	//   ....[42]....
        /*0f94*/ 	.word	0x000042a0
        /*0f98*/ 	.word	0x000000e5
        /*0f9c*/ 	.word	0x00000000
        /*0fa0*/ 	.short	0x0101
        /*0fa2*/ 	.byte	0x3f
	.zero		1


	//   ....[43]....
        /*0fa4*/ 	.word	0x000054c0
        /*0fa8*/ 	.word	0x00000018
        /*0fac*/ 	.word	0x00000000
        /*0fb0*/ 	.short	0x0101
        /*0fb2*/ 	.byte	0x3f
	.zero		1


	//   ....[44]....
        /*0fb4*/ 	.word	0x0000f880
        /*0fb8*/ 	.word	0x0000000b
        /*0fbc*/ 	.word	0x00000090
        /*0fc0*/ 	.short	0x010a
        /*0fc2*/ 	.byte	0x3f
	.zero		1


	//   ....[45]....
        /*0fc4*/ 	.word	0x0000fc50
        /*0fc8*/ 	.word	0x00000004
        /*0fcc*/ 	.word	0x00000138
        /*0fd0*/ 	.short	0x0101
        /*0fd2*/ 	.byte	0x3f
	.zero		1


	//   ....[46]....
        /*0fd4*/ 	.word	0x000103d0
        /*0fd8*/ 	.word	0x00000007
        /*0fdc*/ 	.word	0x00000000
        /*0fe0*/ 	.short	0x010a
        /*0fe2*/ 	.byte	0x3f
	.zero		1


	//   ....[47]....
        /*0fe4*/ 	.word	0x00010450
        /*0fe8*/ 	.word	0x00000009
        /*0fec*/ 	.word	0x00000000
        /*0ff0*/ 	.short	0x010a
        /*0ff2*/ 	.byte	0x3f
	.zero		1


	//   ....[48]....
        /*0ff4*/ 	.word	0x000104e0
        /*0ff8*/ 	.word	0x00000006
        /*0ffc*/ 	.word	0x00000000
        /*1000*/ 	.short	0x010a
        /*1002*/ 	.byte	0x3f
	.zero		1


	//   ....[49]....
        /*1004*/ 	.word	0x00010570
        /*1008*/ 	.word	0x00000009
        /*100c*/ 	.word	0x00000000
        /*1010*/ 	.short	0x010a
        /*1012*/ 	.byte	0x3f
	.zero		1


	//   ....[50]....
        /*1014*/ 	.word	0x00010600
        /*1018*/ 	.word	0x00000006
        /*101c*/ 	.word	0x00000000
        /*1020*/ 	.short	0x010a
        /*1022*/ 	.byte	0x3f
	.zero		1


	//   ....[51]....
        /*1024*/ 	.word	0x00010690
        /*1028*/ 	.word	0x00000009
        /*102c*/ 	.word	0x00000000
        /*1030*/ 	.short	0x010a
        /*1032*/ 	.byte	0x3f
	.zero		1


	//   ....[52]....
        /*1034*/ 	.word	0x00010720
        /*1038*/ 	.word	0x00000006
        /*103c*/ 	.word	0x00000000
        /*1040*/ 	.short	0x010a
        /*1042*/ 	.byte	0x3f
	.zero		1


	//   ....[53]....
        /*1044*/ 	.word	0x000107b0
        /*1048*/ 	.word	0x00000009
        /*104c*/ 	.word	0x00000000
        /*1050*/ 	.short	0x010a
        /*1052*/ 	.byte	0x3f
	.zero		1


	//   ....[54]....
        /*1054*/ 	.word	0x00010840
        /*1058*/ 	.word	0x00000006
        /*105c*/ 	.word	0x00000000
        /*1060*/ 	.short	0x010a
        /*1062*/ 	.byte	0x3f
	.zero		1


	//   ....[55]....
        /*1064*/ 	.word	0x000108d0
        /*1068*/ 	.word	0x00000009
        /*106c*/ 	.word	0x00000000
        /*1070*/ 	.short	0x010a
        /*1072*/ 	.byte	0x3f
	.zero		1


	//   ....[56]....
        /*1074*/ 	.word	0x00010960
        /*1078*/ 	.word	0x00000006
        /*107c*/ 	.word	0x00000000
        /*1080*/ 	.short	0x010a
        /*1082*/ 	.byte	0x3f
	.zero		1


	//   ....[57]....
        /*1084*/ 	.word	0x000109f0
        /*1088*/ 	.word	0x00000009
        /*108c*/ 	.word	0x00000000
        /*1090*/ 	.short	0x010a
        /*1092*/ 	.byte	0x3f
	.zero		1


	//   ....[58]....
        /*1094*/ 	.word	0x00010a80
        /*1098*/ 	.word	0x00000006
        /*109c*/ 	.word	0x00000000
        /*10a0*/ 	.short	0x010a
        /*10a2*/ 	.byte	0x3f
	.zero		1


	//   ....[59]....
        /*10a4*/ 	.word	0x00010b10
        /*10a8*/ 	.word	0x00000009
        /*10ac*/ 	.word	0x00000000
        /*10b0*/ 	.short	0x010a
        /*10b2*/ 	.byte	0x3f
	.zero		1


	//   ....[60]....
        /*10b4*/ 	.word	0x00010ba0
        /*10b8*/ 	.word	0x00000006
        /*10bc*/ 	.word	0x00000000
        /*10c0*/ 	.short	0x010a
        /*10c2*/ 	.byte	0x3f
	.zero		1


	//   ....[61]....
        /*10c4*/ 	.word	0x00010c30
        /*10c8*/ 	.word	0x00000009
        /*10cc*/ 	.word	0x00000000
        /*10d0*/ 	.short	0x010a
        /*10d2*/ 	.byte	0x3f
	.zero		1


	//   ....[62]....
        /*10d4*/ 	.word	0x00010cc0
        /*10d8*/ 	.word	0x00000006
        /*10dc*/ 	.word	0x00000000
        /*10e0*/ 	.short	0x010a
        /*10e2*/ 	.byte	0x3f
	.zero		1


	//   ....[63]....
        /*10e4*/ 	.word	0x00010d50
        /*10e8*/ 	.word	0x00000003
        /*10ec*/ 	.word	0x00000000
        /*10f0*/ 	.short	0x010a
        /*10f2*/ 	.byte	0x3f
	.zero		1


	//   ....[64]....
        /*10f4*/ 	.word	0x00010dc0
        /*10f8*/ 	.word	0x00000003
        /*10fc*/ 	.word	0x00000000
        /*1100*/ 	.short	0x010a
        /*1102*/ 	.byte	0x3f
	.zero		1


	//   ....[65]....
        /*1104*/ 	.word	0x00010e30
        /*1108*/ 	.word	0x00000000
        /*110c*/ 	.word	0x00000000
        /*1110*/ 	.short	0x010a
        /*1112*/ 	.byte	0x3f
	.zero		1


	//   ....[66]....
        /*1114*/ 	.word	0x00010f10
        /*1118*/ 	.word	0x0000000b
        /*111c*/ 	.word	0x00000090
        /*1120*/ 	.short	0x010a
        /*1122*/ 	.byte	0x3f
	.zero		1


	//   ....[67]....
        /*1124*/ 	.word	0x00010fe0
        /*1128*/ 	.word	0x00000007
        /*112c*/ 	.word	0x00000000
        /*1130*/ 	.short	0x010a
        /*1132*/ 	.byte	0x3f
	.zero		1


	//   ....[68]....
        /*1134*/ 	.word	0x00011030
        /*1138*/ 	.word	0x00000009
        /*113c*/ 	.word	0x00000000
        /*1140*/ 	.short	0x010a
        /*1142*/ 	.byte	0x3f
	.zero		1


	//   ....[69]....
        /*1144*/ 	.word	0x00011080
        /*1148*/ 	.word	0x00000006
        /*114c*/ 	.word	0x00000000
        /*1150*/ 	.short	0x010a
        /*1152*/ 	.byte	0x3f
	.zero		1


	//   ....[70]....
        /*1154*/ 	.word	0x000110d0
        /*1158*/ 	.word	0x00000009
        /*115c*/ 	.word	0x00000000
        /*1160*/ 	.short	0x010a
        /*1162*/ 	.byte	0x3f
	.zero		1


	//   ....[71]....
        /*1164*/ 	.word	0x00011120
        /*1168*/ 	.word	0x00000006
        /*116c*/ 	.word	0x00000000
        /*1170*/ 	.short	0x010a
        /*1172*/ 	.byte	0x3f
	.zero		1


	//   ....[72]....
        /*1174*/ 	.word	0x00011170
        /*1178*/ 	.word	0x00000009
        /*117c*/ 	.word	0x00000000
        /*1180*/ 	.short	0x010a
        /*1182*/ 	.byte	0x3f
	.zero		1


	//   ....[73]....
        /*1184*/ 	.word	0x000111c0
        /*1188*/ 	.word	0x00000006
        /*118c*/ 	.word	0x00000000
        /*1190*/ 	.short	0x010a
        /*1192*/ 	.byte	0x3f
	.zero		1


	//   ....[74]....
        /*1194*/ 	.word	0x00011210
        /*1198*/ 	.word	0x00000009
        /*119c*/ 	.word	0x00000000
        /*11a0*/ 	.short	0x010a
        /*11a2*/ 	.byte	0x3f
	.zero		1


	//   ....[75]....
        /*11a4*/ 	.word	0x00011260
        /*11a8*/ 	.word	0x00000006
        /*11ac*/ 	.word	0x00000000
        /*11b0*/ 	.short	0x010a
        /*11b2*/ 	.byte	0x3f
	.zero		1


	//   ....[76]....
        /*11b4*/ 	.word	0x000112b0
        /*11b8*/ 	.word	0x00000009
        /*11bc*/ 	.word	0x00000000
        /*11c0*/ 	.short	0x010a
        /*11c2*/ 	.byte	0x3f
	.zero		1


	//   ....[77]....
        /*11c4*/ 	.word	0x00011300
        /*11c8*/ 	.word	0x00000006
        /*11cc*/ 	.word	0x00000000
        /*11d0*/ 	.short	0x010a
        /*11d2*/ 	.byte	0x3f
	.zero		1


	//   ....[78]....
        /*11d4*/ 	.word	0x00011350
        /*11d8*/ 	.word	0x00000009
        /*11dc*/ 	.word	0x00000000
        /*11e0*/ 	.short	0x010a
        /*11e2*/ 	.byte	0x3f
	.zero		1


	//   ....[79]....
        /*11e4*/ 	.word	0x000113a0
        /*11e8*/ 	.word	0x00000006
        /*11ec*/ 	.word	0x00000000
        /*11f0*/ 	.short	0x010a
        /*11f2*/ 	.byte	0x3f
	.zero		1


	//   ....[80]....
        /*11f4*/ 	.word	0x000113f0
        /*11f8*/ 	.word	0x00000009
        /*11fc*/ 	.word	0x00000000
        /*1200*/ 	.short	0x010a
        /*1202*/ 	.byte	0x3f
	.zero		1


	//   ....[81]....
        /*1204*/ 	.word	0x00011440
        /*1208*/ 	.word	0x00000006
        /*120c*/ 	.word	0x00000000
        /*1210*/ 	.short	0x010a
        /*1212*/ 	.byte	0x3f
	.zero		1


	//   ....[82]....
        /*1214*/ 	.word	0x00011490
        /*1218*/ 	.word	0x00000009
        /*121c*/ 	.word	0x00000000
        /*1220*/ 	.short	0x010a
        /*1222*/ 	.byte	0x3f
	.zero		1


	//   ....[83]....
        /*1224*/ 	.word	0x000114e0
        /*1228*/ 	.word	0x00000006
        /*122c*/ 	.word	0x00000000
        /*1230*/ 	.short	0x010a
        /*1232*/ 	.byte	0x3f
	.zero		1


	//----- nvinfo : EIATTR_NUM_MBARRIERS
	.align		4
.L_30:
        /*1234*/ 	.byte	0x03, 0x38
        /*1236*/ 	.short	0x0026


	//----- nvinfo : EIATTR_EXIT_INSTR_OFFSETS
	.align		4
        /*1238*/ 	.byte	0x04, 0x1c
        /*123a*/ 	.short	(.L_32 - .L_31)


	//   ....[0]....
.L_31:
        /*123c*/ 	.word	0x00000bc0


	//   ....[1]....
        /*1240*/ 	.word	0x00001450


	//   ....[2]....
        /*1244*/ 	.word	0x0000ef60


	//   ....[3]....
        /*1248*/ 	.word	0x0000f4f0


	//   ....[4]....
        /*124c*/ 	.word	0x00010da0


	//----- nvinfo : EIATTR_MAX_THREADS
	.align		4
.L_32:
        /*1250*/ 	.byte	0x04, 0x05
        /*1252*/ 	.short	(.L_34 - .L_33)
.L_33:
        /*1254*/ 	.word	0x00000180
        /*1258*/ 	.word	0x00000001
        /*125c*/ 	.word	0x00000001


	//----- nvinfo : EIATTR_CRS_STACK_SIZE
	.align		4
.L_34:
        /*1260*/ 	.byte	0x04, 0x1e
        /*1262*/ 	.short	(.L_36 - .L_35)
.L_35:
        /*1264*/ 	.word	0x00000000


	//----- nvinfo : EIATTR_CBANK_PARAM_SIZE
	.align		4
.L_36:
        /*1268*/ 	.byte	0x03, 0x19
        /*126a*/ 	.short	0x0470


	//----- nvinfo : EIATTR_PARAM_CBANK
	.align		4
        /*126c*/ 	.byte	0x04, 0x0a
        /*126e*/ 	.short	(.L_38 - .L_37)
	.align		4
.L_37:
        /*1270*/ 	.word	index@(.nv.constant0._ZN7cutlass13device_kernelINS_4gemm6kernel13GemmUniversalIN4cute5tupleIJiiiiEEENS1_10collective13CollectiveMmaINS1_37MainloopSm90TmaGmmaWarpSpecializedFP8ILi18ENS5_IJNS4_1CILi2EEENSA_ILi1EEESC_EEENS1_35KernelTmaWarpSpecializedCooperativeEEENS5_IJNSA_ILi256EEENSA_ILi128EEENSA_ILi32EEEEEENS_12float_e5m2_tENS5_IJlSC_lEEESK_SL_NS4_8TiledMMAINS4_8MMA_AtomIJNS4_4SM904GMMA31MMA_64x128x32_F32E5M2E5M2_SS_TNILNSP_7ScaleInE1ELSR_1EEEEEENS4_6LayoutISD_NS5_IJSC_NSA_ILi0EEESV_EEEEENS5_IJNS4_10UnderscoreESY_SY_EEEEENS4_13SM90_TMA_LOADENS4_14ComposedLayoutINS4_7SwizzleILi1ELi4ELi3EEENS4_18smem_ptr_flag_bitsILi8EEENSU_INS5_IJNSA_ILi8EEESI_EEENS5_IJSI_SC_EEEEEEEvNS4_8identityENS4_23SM90_TMA_LOAD_MULTICASTES1B_vS1C_EENS_8epilogue10collective6detail29Sm90TmaWarpSpecializedAdapterINS1G_15DefaultEpilogueISK_SL_SL_NS1F_6thread17LinearCombinationISK_Li1EffLNS1K_9ScaleType4KindE0ELNS_15FloatRoundStyleE2ESK_EENS1_15EpilogueDefaultEEEEEvvEEEEvNT_6ParamsE)
        /*1274*/ 	.short	0x0210
        /*1276*/ 	.short	0x0470


	//----- nvinfo : EIATTR_SW_WAR
	.align		4
.L_38:
        /*1278*/ 	.byte	0x04, 0x36
        /*127a*/ 	.short	(.L_40 - .L_39)
.L_39:
        /*127c*/ 	.word	0x00000008
.L_40:


//--------------------- .nv.callgraph             --------------------------
	.section	.nv.callgraph,"",@"SHT_CUDA_CALLGRAPH"
	.align	4
	.sectionentsize	8
	.align		4
        /*0000*/ 	.word	0x00000000
	.align		4
        /*0004*/ 	.word	0xffffffff
	.align		4
        /*0008*/ 	.word	0x00000000
	.align		4
        /*000c*/ 	.word	0xfffffffe
	.align		4
        /*0010*/ 	.word	0x00000000
	.align		4
        /*0014*/ 	.word	0xfffffffd
	.align		4
        /*0018*/ 	.word	0x00000000
	.align		4
        /*001c*/ 	.word	0xfffffffc


//--------------------- .nv.constant4             --------------------------
	.section	.nv.constant4,"a",@progbits
	.align	8
	.align		8
.nv.constant4:
        /*0000*/ 	.dword	_ZN40_INTERNAL_817923c7_4_k_cu_42ebfe4b_188154cuda3std3__45__cpo5beginE
	.align		8
        /*0008*/ 	.dword	_ZN40_INTERNAL_817923c7_4_k_cu_42ebfe4b_188154cuda3std3__45__cpo3endE
	.align		8
        /*0010*/ 	.dword	_ZN40_INTERNAL_817923c7_4_k_cu_42ebfe4b_188154cuda3std3__45__cpo6cbeginE
	.align		8
        /*0018*/ 	.dword	_ZN40_INTERNAL_817923c7_4_k_cu_42ebfe4b_188154cuda3std3__45__cpo4cendE
	.align		8
        /*0020*/ 	.dword	_ZN40_INTERNAL_817923c7_4_k_cu_42ebfe4b_188154cuda3std3__442_GLOBAL__N__817923c7_4_k_cu_42ebfe4b_188156ignoreE
	.align		8
        /*0028*/ 	.dword	_ZN40_INTERNAL_817923c7_4_k_cu_42ebfe4b_188154cuda3std3__419piecewise_constructE
	.align		8
        /*0030*/ 	.dword	_ZN40_INTERNAL_817923c7_4_k_cu_42ebfe4b_188154cuda3std3__48in_placeE
	.align		8
        /*0038*/ 	.dword	_ZN40_INTERNAL_817923c7_4_k_cu_42ebfe4b_188154cuda3std6ranges3__45__cpo4swapE
	.align		8
        /*0040*/ 	.dword	_ZN40_INTERNAL_817923c7_4_k_cu_42ebfe4b_188154cuda3std6ranges3__45__cpo9iter_moveE
	.align		8
        /*0048*/ 	.dword	_ZN40_INTERNAL_817923c7_4_k_cu_42ebfe4b_188154cute7productE
	.align		8
        /*0050*/ 	.dword	_ZN40_INTERNAL_817923c7_4_k_cu_42ebfe4b_188154cute1_E


//--------------------- .text._ZN7cutlass13device_kernelINS_4gemm6kernel13GemmUniversalIN4cute5tupleIJiiiiEEENS1_10collective13CollectiveMmaINS1_37MainloopSm90TmaGmmaWarpSpecializedFP8ILi18ENS5_IJNS4_1CILi2EEENSA_ILi1EEESC_EEENS1_35KernelTmaWarpSpecializedCooperativeEEENS5_IJNSA_ILi256EEENSA_ILi128EEENSA_ILi32EEEEEENS_12float_e5m2_tENS5_IJlSC_lEEESK_SL_NS4_8TiledMMAINS4_8MMA_AtomIJNS4_4SM904GMMA31MMA_64x128x32_F32E5M2E5M2_SS_TNILNSP_7ScaleInE1ELSR_1EEEEEENS4_6LayoutISD_NS5_IJSC_NSA_ILi0EEESV_EEEEENS5_IJNS4_10UnderscoreESY_SY_EEEEENS4_13SM90_TMA_LOADENS4_14ComposedLayoutINS4_7SwizzleILi1ELi4ELi3EEENS4_18smem_ptr_flag_bitsILi8EEENSU_INS5_IJNSA_ILi8EEESI_EEENS5_IJSI_SC_EEEEEEEvNS4_8identityENS4_23SM90_TMA_LOAD_MULTICASTES1B_vS1C_EENS_8epilogue10collective6detail29Sm90TmaWarpSpecializedAdapterINS1G_15DefaultEpilogueISK_SL_SL_NS1F_6thread17LinearCombinationISK_Li1EffLNS1K_9ScaleType4KindE0ELNS_15FloatRoundStyleE2ESK_EENS1_15EpilogueDefaultEEEEEvvEEEEvNT_6ParamsE --------------------------
	.section	.text._ZN7cutlass13device_kernelINS_4gemm6kernel13GemmUniversalIN4cute5tupleIJiiiiEEENS1_10collective13CollectiveMmaINS1_37MainloopSm90TmaGmmaWarpSpecializedFP8ILi18ENS5_IJNS4_1CILi2EEENSA_ILi1EEESC_EEENS1_35KernelTmaWarpSpecializedCooperativeEEENS5_IJNSA_ILi256EEENSA_ILi128EEENSA_ILi32EEEEEENS_12float_e5m2_tENS5_IJlSC_lEEESK_SL_NS4_8TiledMMAINS4_8MMA_AtomIJNS4_4SM904GMMA31MMA_64x128x32_F32E5M2E5M2_SS_TNILNSP_7ScaleInE1ELSR_1EEEEEENS4_6LayoutISD_NS5_IJSC_NSA_ILi0EEESV_EEEEENS5_IJNS4_10UnderscoreESY_SY_EEEEENS4_13SM90_TMA_LOADENS4_14ComposedLayoutINS4_7SwizzleILi1ELi4ELi3EEENS4_18smem_ptr_flag_bitsILi8EEENSU_INS5_IJNSA_ILi8EEESI_EEENS5_IJSI_SC_EEEEEEEvNS4_8identityENS4_23SM90_TMA_LOAD_MULTICASTES1B_vS1C_EENS_8epilogue10collective6detail29Sm90TmaWarpSpecializedAdapterINS1G_15DefaultEpilogueISK_SL_SL_NS1F_6thread17LinearCombinationISK_Li1EffLNS1K_9ScaleType4KindE0ELNS_15FloatRoundStyleE2ESK_EENS1_15EpilogueDefaultEEEEEvvEEEEvNT_6ParamsE,"ax",@progbits
	.align	128
.text._ZN7cutlass13device_kernelINS_4gemm6kernel13GemmUniversalIN4cute5tupleIJiiiiEEENS1_10collective13CollectiveMmaINS1_37MainloopSm90TmaGmmaWarpSpecializedFP8ILi18ENS5_IJNS4_1CILi2EEENSA_ILi1EEESC_EEENS1_35KernelTmaWarpSpecializedCooperativeEEENS5_IJNSA_ILi256EEENSA_ILi128EEENSA_ILi32EEEEEENS_12float_e5m2_tENS5_IJlSC_lEEESK_SL_NS4_8TiledMMAINS4_8MMA_AtomIJNS4_4SM904GMMA31MMA_64x128x32_F32E5M2E5M2_SS_TNILNSP_7ScaleInE1ELSR_1EEEEEENS4_6LayoutISD_NS5_IJSC_NSA_ILi0EEESV_EEEEENS5_IJNS4_10UnderscoreESY_SY_EEEEENS4_13SM90_TMA_LOADENS4_14ComposedLayoutINS4_7SwizzleILi1ELi4ELi3EEENS4_18smem_ptr_flag_bitsILi8EEENSU_INS5_IJNSA_ILi8EEESI_EEENS5_IJSI_SC_EEEEEEEvNS4_8identityENS4_23SM90_TMA_LOAD_MULTICASTES1B_vS1C_EENS_8epilogue10collective6detail29Sm90TmaWarpSpecializedAdapterINS1G_15DefaultEpilogueISK_SL_SL_NS1F_6thread17LinearCombinationISK_Li1EffLNS1K_9ScaleType4KindE0ELNS_15FloatRoundStyleE2ESK_EENS1_15EpilogueDefaultEEEEEvvEEEEvNT_6ParamsE:
        .type           _ZN7cutlass13device_kernelINS_4gemm6kernel13GemmUniversalIN4cute5tupleIJiiiiEEENS1_10collective13CollectiveMmaINS1_37MainloopSm90TmaGmmaWarpSpecializedFP8ILi18ENS5_IJNS4_1CILi2EEENSA_ILi1EEESC_EEENS1_35KernelTmaWarpSpecializedCooperativeEEENS5_IJNSA_ILi256EEENSA_ILi128EEENSA_ILi32EEEEEENS_12float_e5m2_tENS5_IJlSC_lEEESK_SL_NS4_8TiledMMAINS4_8MMA_AtomIJNS4_4SM904GMMA31MMA_64x128x32_F32E5M2E5M2_SS_TNILNSP_7ScaleInE1ELSR_1EEEEEENS4_6LayoutISD_NS5_IJSC_NSA_ILi0EEESV_EEEEENS5_IJNS4_10UnderscoreESY_SY_EEEEENS4_13SM90_TMA_LOADENS4_14ComposedLayoutINS4_7SwizzleILi1ELi4ELi3EEENS4_18smem_ptr_flag_bitsILi8EEENSU_INS5_IJNSA_ILi8EEESI_EEENS5_IJSI_SC_EEEEEEEvNS4_8identityENS4_23SM90_TMA_LOAD_MULTICASTES1B_vS1C_EENS_8epilogue10collective6detail29Sm90TmaWarpSpecializedAdapterINS1G_15DefaultEpilogueISK_SL_SL_NS1F_6thread17LinearCombinationISK_Li1EffLNS1K_9ScaleType4KindE0ELNS_15FloatRoundStyleE2ESK_EENS1_15EpilogueDefaultEEEEEvvEEEEvNT_6ParamsE,@function
        .size           _ZN7cutlass13device_kernelINS_4gemm6kernel13GemmUniversalIN4cute5tupleIJiiiiEEENS1_10collective13CollectiveMmaINS1_37MainloopSm90TmaGmmaWarpSpecializedFP8ILi18ENS5_IJNS4_1CILi2EEENSA_ILi1EEESC_EEENS1_35KernelTmaWarpSpecializedCooperativeEEENS5_IJNSA_ILi256EEENSA_ILi128EEENSA_ILi32EEEEEENS_12float_e5m2_tENS5_IJlSC_lEEESK_SL_NS4_8TiledMMAINS4_8MMA_AtomIJNS4_4SM904GMMA31MMA_64x128x32_F32E5M2E5M2_SS_TNILNSP_7ScaleInE1ELSR_1EEEEEENS4_6LayoutISD_NS5_IJSC_NSA_ILi0EEESV_EEEEENS5_IJNS4_10UnderscoreESY_SY_EEEEENS4_13SM90_TMA_LOADENS4_14ComposedLayoutINS4_7SwizzleILi1ELi4ELi3EEENS4_18smem_ptr_flag_bitsILi8EEENSU_INS5_IJNSA_ILi8EEESI_EEENS5_IJSI_SC_EEEEEEEvNS4_8identityENS4_23SM90_TMA_LOAD_MULTICASTES1B_vS1C_EENS_8epilogue10collective6detail29Sm90TmaWarpSpecializedAdapterINS1G_15DefaultEpilogueISK_SL_SL_NS1F_6thread17LinearCombinationISK_Li1EffLNS1K_9ScaleType4KindE0ELNS_15FloatRoundStyleE2ESK_EENS1_15EpilogueDefaultEEEEEvvEEEEvNT_6ParamsE,(.L_x_363 - _ZN7cutlass13device_kernelINS_4gemm6kernel13GemmUniversalIN4cute5tupleIJiiiiEEENS1_10collective13CollectiveMmaINS1_37MainloopSm90TmaGmmaWarpSpecializedFP8ILi18ENS5_IJNS4_1CILi2EEENSA_ILi1EEESC_EEENS1_35KernelTmaWarpSpecializedCooperativeEEENS5_IJNSA_ILi256EEENSA_ILi128EEENSA_ILi32EEEEEENS_12float_e5m2_tENS5_IJlSC_lEEESK_SL_NS4_8TiledMMAINS4_8MMA_AtomIJNS4_4SM904GMMA31MMA_64x128x32_F32E5M2E5M2_SS_TNILNSP_7ScaleInE1ELSR_1EEEEEENS4_6LayoutISD_NS5_IJSC_NSA_ILi0EEESV_EEEEENS5_IJNS4_10UnderscoreESY_SY_EEEEENS4_13SM90_TMA_LOADENS4_14ComposedLayoutINS4_7SwizzleILi1ELi4ELi3EEENS4_18smem_ptr_flag_bitsILi8EEENSU_INS5_IJNSA_ILi8EEESI_EEENS5_IJSI_SC_EEEEEEEvNS4_8identityENS4_23SM90_TMA_LOAD_MULTICASTES1B_vS1C_EENS_8epilogue10collective6detail29Sm90TmaWarpSpecializedAdapterINS1G_15DefaultEpilogueISK_SL_SL_NS1F_6thread17LinearCombinationISK_Li1EffLNS1K_9ScaleType4KindE0ELNS_15FloatRoundStyleE2ESK_EENS1_15EpilogueDefaultEEEEEvvEEEEvNT_6ParamsE)
        .other          _ZN7cutlass13device_kernelINS_4gemm6kernel13GemmUniversalIN4cute5tupleIJiiiiEEENS1_10collective13CollectiveMmaINS1_37MainloopSm90TmaGmmaWarpSpecializedFP8ILi18ENS5_IJNS4_1CILi2EEENSA_ILi1EEESC_EEENS1_35KernelTmaWarpSpecializedCooperativeEEENS5_IJNSA_ILi256EEENSA_ILi128EEENSA_ILi32EEEEEENS_12float_e5m2_tENS5_IJlSC_lEEESK_SL_NS4_8TiledMMAINS4_8MMA_AtomIJNS4_4SM904GMMA31MMA_64x128x32_F32E5M2E5M2_SS_TNILNSP_7ScaleInE1ELSR_1EEEEEENS4_6LayoutISD_NS5_IJSC_NSA_ILi0EEESV_EEEEENS5_IJNS4_10UnderscoreESY_SY_EEEEENS4_13SM90_TMA_LOADENS4_14ComposedLayoutINS4_7SwizzleILi1ELi4ELi3EEENS4_18smem_ptr_flag_bitsILi8EEENSU_INS5_IJNSA_ILi8EEESI_EEENS5_IJSI_SC_EEEEEEEvNS4_8identityENS4_23SM90_TMA_LOAD_MULTICASTES1B_vS1C_EENS_8epilogue10collective6detail29Sm90TmaWarpSpecializedAdapterINS1G_15DefaultEpilogueISK_SL_SL_NS1F_6thread17LinearCombinationISK_Li1EffLNS1K_9ScaleType4KindE0ELNS_15FloatRoundStyleE2ESK_EENS1_15EpilogueDefaultEEEEEvvEEEEvNT_6ParamsE,@"STO_CUDA_ENTRY STV_DEFAULT"
_ZN7cutlass13device_kernelINS_4gemm6kernel13GemmUniversalIN4cute5tupleIJiiiiEEENS1_10collective13CollectiveMmaINS1_37MainloopSm90TmaGmmaWarpSpecializedFP8ILi18ENS5_IJNS4_1CILi2EEENSA_ILi1EEESC_EEENS1_35KernelTmaWarpSpecializedCooperativeEEENS5_IJNSA_ILi256EEENSA_ILi128EEENSA_ILi32EEEEEENS_12float_e5m2_tENS5_IJlSC_lEEESK_SL_NS4_8TiledMMAINS4_8MMA_AtomIJNS4_4SM904GMMA31MMA_64x128x32_F32E5M2E5M2_SS_TNILNSP_7ScaleInE1ELSR_1EEEEEENS4_6LayoutISD_NS5_IJSC_NSA_ILi0EEESV_EEEEENS5_IJNS4_10UnderscoreESY_SY_EEEEENS4_13SM90_TMA_LOADENS4_14ComposedLayoutINS4_7SwizzleILi1ELi4ELi3EEENS4_18smem_ptr_flag_bitsILi8EEENSU_INS5_IJNSA_ILi8EEESI_EEENS5_IJSI_SC_EEEEEEEvNS4_8identityENS4_23SM90_TMA_LOAD_MULTICASTES1B_vS1C_EENS_8epilogue10collective6detail29Sm90TmaWarpSpecializedAdapterINS1G_15DefaultEpilogueISK_SL_SL_NS1F_6thread17LinearCombinationISK_Li1EffLNS1K_9ScaleType4KindE0ELNS_15FloatRoundStyleE2ESK_EENS1_15EpilogueDefaultEEEEEvvEEEEvNT_6ParamsE:
[----:B------:R-:W0:Y:S02]  /*0000*/  LDC R1, c[0x0][0x28] ;  /* 0x00000a00ff017b82 */ /* 0x000e240000000800 */
[----:B0-----:R-:W-:Y:S01]  /*0010*/  VIADD R1, R1, 0xfffffef8 ;  /* 0xfffffef801017836 */ /* 0x001fe20000000000 */
[----:B------:R-:W0:Y:S01]  /*0020*/  S2R R4, SR_TID.X ;  /* 0x0000000000047919 */ /* 0x000e220000002100 */
[----:B------:R-:W-:Y:S01]  /*0030*/  ELECT P0, URZ, PT ;  /* 0x00000000003f782f */ /* 0x000fe20003800000 */
[----:B------:R-:W-:Y:S01]  /*0040*/  BSSY B0, `(.L_x_0) ;  /* 0x0000015000007945 */ /* 0x000fe20003800000 */
[--C-:B0-----:R-:W-:Y:S02]  /*0050*/  SHF.R.U32.HI R0, RZ, 0x5, R4.reuse ;  /* 0x00000005ff007819 */ /* 0x101fe40000011604 */
[----:B------:R-:W-:-:S03]  /*0060*/  SHF.R.U32.HI R2, RZ, 0x7, R4 ;  /* 0x00000007ff027819 */ /* 0x000fc60000011604 */
[----:B------:R-:W0:Y:S04]  /*0070*/  SHFL.IDX PT, R3, R0, RZ, 0x1f ;  /* 0x00001fff00037589 */ /* 0x000e2800000e0000 */
[----:B------:R-:W1:Y:S01]  /*0080*/  SHFL.IDX PT, R2, R2, RZ, 0x1f ;  /* 0x00001fff02027589 */ /* 0x000e6200000e0000 */
[----:B0-----:R-:W-:Y:S02]  /*0090*/  R2UR UR4, R3 ;  /* 0x00000000030472ca */ /* 0x001fe400000e0000 */
[----:B-1----:R-:W-:-:S11]  /*00a0*/  R2UR UR6, R2 ;  /* 0x00000000020672ca */ /* 0x002fd600000e0000 */
[----:B------:R-:W-:Y:S02]  /*00b0*/  USHF.R.S32.HI UR5, URZ, 0x1f, UR4 ;  /* 0x0000001f3f057899 */ /* 0x000fe40008011404 */
[----:B------:R-:W-:Y:S02]  /*00c0*/  ISETP.NE.OR P0, PT, RZ, UR4, !P0 ;  /* 0x00000004ff007c0c */ /* 0x000fe4000c705670 */
[----:B------:R-:W-:-:S04]  /*00d0*/  ULEA.HI UR5, UR5, UR4, URZ, 0x2 ;  /* 0x0000000405057291 */ /* 0x000fc8000f8f103f */
[----:B------:R-:W-:-:S04]  /*00e0*/  ULOP3.LUT UR5, UR5, 0xfffffffc, URZ, 0xc0, !UPT ;  /* 0xfffffffc05057892 */ /* 0x000fc8000f8ec03f */
[----:B------:R-:W-:-:S03]  /*00f0*/  UIADD3 UR8, UR4, -UR5, URZ ;  /* 0x8000000504087290 */ /* 0x000fc6000fffe03f */
[----:B------:R-:W-:Y:S09]  /*0100*/  @P0 BRA `(.L_x_1) ;  /* 0x0000000000200947 */ /* 0x000ff20003800000 */
[----:B------:R-:W-:Y:S02]  /*0110*/  ULDC.64 UR4, c[0x0][0x198] ;  /* 0x0000660000047ab9 */ /* 0x000fe40000000a00 */
[----:B------:R-:W-:Y:S02]  /*0120*/  UIADD3 UR10, UP0, UR4, 0xf0, URZ ;  /* 0x000000f0040a7890 */ /* 0x000fe4000ff1e03f */
[----:B------:R-:W-:Y:S02]  /*0130*/  UIADD3 UR4, UP1, UR4, 0x1f0, URZ ;  /* 0x000001f004047890 */ /* 0x000fe4000ff3e03f */
[----:B------:R-:W-:Y:S02]  /*0140*/  UIADD3.X UR11, URZ, UR5, URZ, UP0, !UPT ;  /* 0x000000053f0b7290 */ /* 0x000fe400087fe43f */
[----:B------:R-:W-:-:S07]  /*0150*/  UIADD3.X UR5, URZ, UR5, URZ, UP1, !UPT ;  /* 0x000000053f057290 */ /* 0x000fce0008ffe43f */
[----:B------:R0:W-:Y:S02]  /*0160*/  UTMACCTL.PF [UR10] ;  /* 0x000000000a0079b9 */ /* 0x0001e40008040000 */
[----:B------:R0:W-:Y:S02]  /*0170*/  UTMACCTL.PF [UR4] ;  /* 0x00000000040079b9 */ /* 0x0001e40008040000 */
[----:B0-----:R-:W-:Y:S01]  /*0180*/  NOP ;  /* 0x0000000000007918 */ /* 0x001fe20000000000 */
.L_x_1:
[----:B------:R-:W-:Y:S05]  /*0190*/  BSYNC B0 ;  /* 0x0000000000007941 */ /* 0x000fea0003800000 */
.L_x_0:
[----:B------:R-:W0:Y:S01]  /*01a0*/  SHFL.IDX PT, R3, R0, RZ, 0x1f ;  /* 0x00001fff00037589 */ /* 0x000e2200000e0000 */
[----:B------:R-:W-:Y:S01]  /*01b0*/  UISETP.NE.AND UP0, UPT, UR8, 0x3, UPT ;  /* 0x000000030800788c */ /* 0x000fe2000bf05270 */
[----:B------:R-:W-:Y:S01]  /*01c0*/  ISETP.NE.AND P1, PT, RZ, UR6, PT ;  /* 0x00000006ff007c0c */ /* 0x000fe2000bf25270 */
[----:B------:R-:W-:Y:S02]  /*01d0*/  UIADD3 UR10, UR6, -0x1, URZ ;  /* 0xffffffff060a7890 */ /* 0x000fe4000fffe03f */
[----:B------:R-:W-:Y:S02]  /*01e0*/  UISETP.EQ.OR UP0, UPT, UR8, URZ, !UP0 ;  /* 0x0000003f0800728c */ /* 0x000fe4000c702670 */
[----:B------:R-:W-:Y:S02]  /*01f0*/  UISETP.GE.U32.AND UP1, UPT, UR10, 0x2, UPT ;  /* 0x000000020a00788c */ /* 0x000fe4000bf26070 */
[----:B------:R-:W-:-:S04]  /*0200*/  UISETP.EQ.AND UP0, UPT, UR6, URZ, UP0 ;  /* 0x0000003f0600728c */ /* 0x000fc80008702270 */
[----:B------:R-:W-:-:S04]  /*0210*/  USEL UR13, URZ, 0x1, !UP0 ;  /* 0x000000013f0d7887 */ /* 0x000fc8000c000000 */
[----:B------:R-:W-:Y:S01]  /*0220*/  USEL UR13, UR13, 0x2, UP1 ;  /* 0x000000020d0d7887 */ /* 0x000fe20008800000 */
[----:B0-----:R-:W-:-:S13]  /*0230*/  ISETP.NE.AND P0, PT, R3, RZ, PT ;  /* 0x000000ff0300720c */ /* 0x001fda0003f05270 */
[----:B------:R-:W-:Y:S05]  /*0240*/  @P0 BRA `(.L_x_2) ;  /* 0x0000000000d40947 */ /* 0x000fea0003800000 */
[----:B------:R-:W-:Y:S01]  /*0250*/  ELECT P0, URZ, PT ;  /* 0x00000000003f782f */ /* 0x000fe20003800000 */
[----:B------:R-:W-:-:S12]  /*0260*/  BSSY B0, `(.L_x_2) ;  /* 0x0000033000007945 */ /* 0x000fd80003800000 */
[----:B------:R-:W-:Y:S05]  /*0270*/  @!P0 BRA `(.L_x_3) ;  /* 0x0000000000c48947 */ /* 0x000fea0003800000 */
[----:B------:R-:W0:Y:S01]  /*0280*/  S2UR UR9, SR_CgaCtaId ;  /* 0x00000000000979c3 */ /* 0x000e220000008800 */
[----:B------:R-:W-:Y:S01]  /*0290*/  UMOV UR4, 0x400 ;  /* 0x0000040000047882 */ /* 0x000fe20000000000 */
[----:B------:R-:W-:Y:S01]  /*02a0*/  UMOV UR5, 0x1 ;  /* 0x0000000100057882 */ /* 0x000fe20000000000 */
[----:B------:R-:W-:Y:S02]  /*02b0*/  UMOV UR6, 0x4 ;  /* 0x0000000400067882 */ /* 0x000fe40000000000 */
[----:B------:R-:W-:-:S04]  /*02c0*/  UIADD3 UR6, -UR6, 0x100000, URZ ;  /* 0x0010000006067890 */ /* 0x000fc8000fffe13f */
[----:B------:R-:W-:Y:S02]  /*02d0*/  USHF.L.U32 UR7, UR6, 0xb, URZ ;  /* 0x0000000b06077899 */ /* 0x000fe4000800063f */
[----:B------:R-:W-:Y:S02]  /*02e0*/  USHF.L.U32 UR6, UR6, 0x1, URZ ;  /* 0x0000000106067899 */ /* 0x000fe4000800063f */
[----:B0-----:R-:W-:Y:S02]  /*02f0*/  ULEA UR9, UR9, UR4, 0x18 ;  /* 0x0000000409097291 */ /* 0x001fe4000f8ec03f */
[----:B------:R-:W-:-:S04]  /*0300*/  UIADD3 UR4, -UR5, 0x100000, URZ ;  /* 0x0010000005047890 */ /* 0x000fc8000fffe13f */
[----:B------:R-:W-:Y:S02]  /*0310*/  USHF.L.U32 UR5, UR4, 0xb, URZ ;  /* 0x0000000b04057899 */ /* 0x000fe4000800063f */
[----:B------:R-:W-:Y:S01]  /*0320*/  USHF.L.U32 UR4, UR4, 0x1, URZ ;  /* 0x0000000104047899 */ /* 0x000fe2000800063f */
[----:B------:R-:W0:Y:S11]  /*0330*/  FENCE.VIEW.ASYNC.S ;  /* 0x00000000000073c6 */ /* 0x000e360000000000 */
[----:B0-----:R0:W1:Y:S01]  /*0340*/  SYNCS.EXCH.64 URZ, [UR9], UR4 ;  /* 0x00000004093f75b2 */ /* 0x0010620008000100 */
[----:B------:R0:W2:Y:S01]  /*0350*/  SYNCS.EXCH.64 URZ, [UR9+0x90], UR6 ;  /* 0x00009006093f75b2 */ /* 0x0000a20008000100 */
[----:B------:R0:W3:Y:S01]  /*0360*/  SYNCS.EXCH.64 URZ, [UR9+0x8], UR4 ;  /* 0x00000804093f75b2 */ /* 0x0000e20008000100 */
[----:B------:R0:W4:Y:S01]  /*0370*/  SYNCS.EXCH.64 URZ, [UR9+0x98], UR6 ;  /* 0x00009806093f75b2 */ /* 0x0001220008000100 */
[----:B------:R0:W0:Y:S01]  /*0380*/  SYNCS.EXCH.64 URZ, [UR9+0x10], UR4 ;  /* 0x00001004093f75b2 */ /* 0x0000220008000100 */
        /* <DEDUP_REMOVED lines=31> */
[----:B-1234-:R-:W-:Y:S01]  /*0580*/  NOP ;  /* 0x0000000000007918 */ /* 0x01efe20000000000 */
.L_x_3:
[----:B0-----:R-:W-:Y:S05]  /*0590*/  BSYNC B0 ;  /* 0x0000000000007941 */ /* 0x001fea0003800000 */
.L_x_2:
[----:B------:R-:W-:Y:S01]  /*05a0*/  SHF.R.S32.HI R2, RZ, 0x1f, R4 ;  /* 0x0000001fff027819 */ /* 0x000fe20000011404 */
[----:B------:R-:W0:Y:S01]  /*05b0*/  SHFL.IDX PT, R0, R0, RZ, 0x1f ;  /* 0x00001fff00007589 */ /* 0x000e2200000e0000 */
[----:B------:R-:W1:Y:S01]  /*05c0*/  S2UR UR9, SR_CTAID.X ;  /* 0x00000000000979c3 */ /* 0x000e620000002500 */
[----:B------:R-:W-:Y:S02]  /*05d0*/  ELECT P0, URZ, PT ;  /* 0x00000000003f782f */ /* 0x000fe40003800000 */
[----:B------:R-:W-:Y:S01]  /*05e0*/  LEA.HI R2, R2, R4, RZ, 0x7 ;  /* 0x0000000402027211 */ /* 0x000fe200078f38ff */
[----:B------:R-:W-:Y:S01]  /*05f0*/  ULDC UR4, c[0x0][0x150] ;  /* 0x0000540000047ab9 */ /* 0x000fe20000000800 */
[----:B------:R-:W-:Y:S01]  /*0600*/  SHF.R.S32.HI R6, RZ, 0x1f, R3 ;  /* 0x0000001fff067819 */ /* 0x000fe20000011403 */
[----:B------:R-:W-:Y:S01]  /*0610*/  NOP ;  /* 0x0000000000007918 */ /* 0x000fe20000000000 */
[----:B------:R-:W-:Y:S01]  /*0620*/  LOP3.LUT R2, R2, 0xffffff80, RZ, 0xc0, !PT ;  /* 0xffffff8002027812 */ /* 0x000fe200078ec0ff */
[----:B------:R-:W-:Y:S01]  /*0630*/  NOP ;  /* 0x0000000000007918 */ /* 0x000fe20000000000 */
[----:B------:R-:W-:Y:S01]  /*0640*/  LEA.HI R6, R6, R3, RZ, 0x2 ;  /* 0x0000000306067211 */ /* 0x000fe200078f10ff */
[----:B------:R-:W2:Y:S02]  /*0650*/  LDC R8, c[0x0][0x144] ;  /* 0x00005100ff087b82 */ /* 0x000ea40000000800 */
[----:B------:R-:W-:Y:S01]  /*0660*/  IMAD.IADD R4, R4, 0x1, -R2 ;  /* 0x0000000104047824 */ /* 0x000fe200078e0a02 */
[----:B------:R-:W-:Y:S01]  /*0670*/  LOP3.LUT R6, R6, 0x3ffffffc, RZ, 0xc0, !PT ;  /* 0x3ffffffc06067812 */ /* 0x000fe200078ec0ff */
[----:B------:R-:W3:Y:S03]  /*0680*/  S2R R2, SR_CTAID.Y ;  /* 0x0000000000027919 */ /* 0x000ee60000002600 */
[----:B------:R-:W-:Y:S01]  /*0690*/  SHF.R.S32.HI R5, RZ, 0x1f, R4 ;  /* 0x0000001fff057819 */ /* 0x000fe20000011404 */
[----:B------:R-:W-:Y:S01]  /*06a0*/  IMAD.IADD R6, R3, 0x1, -R6 ;  /* 0x0000000103067824 */ /* 0x000fe200078e0a06 */
[----:B------:R-:W4:Y:S02]  /*06b0*/  LDC R11, c[0x0][0x148] ;  /* 0x00005200ff0b7b82 */ /* 0x000f240000000800 */
[----:B------:R-:W-:-:S02]  /*06c0*/  LEA.HI R5, R5, R4, RZ, 0x3 ;  /* 0x0000000405057211 */ /* 0x000fc400078f18ff */
[----:B0-----:R-:W-:Y:S02]  /*06d0*/  ISETP.NE.OR P0, PT, R0, RZ, !P0 ;  /* 0x000000ff0000720c */ /* 0x001fe40004705670 */
[--C-:B------:R-:W-:Y:S02]  /*06e0*/  SHF.R.S32.HI R0, RZ, 0x3, R5.reuse ;  /* 0x00000003ff007819 */ /* 0x100fe40000011405 */
[----:B------:R-:W-:Y:S02]  /*06f0*/  SHF.R.S32.HI R5, RZ, 0x1f, R5 ;  /* 0x0000001fff057819 */ /* 0x000fe40000011405 */
[----:B-1----:R-:W-:Y:S02]  /*0700*/  I2FP.F32.U32 R7, UR9 ;  /* 0x0000000900077c45 */ /* 0x002fe40008201000 */
[----:B------:R-:W-:-:S03]  /*0710*/  LEA.HI R5, R5, R0, RZ, 0x2 ;  /* 0x0000000005057211 */ /* 0x000fc600078f10ff */
[----:B------:R-:W-:Y:S01]  /*0720*/  FMUL R7, R7, UR4 ;  /* 0x0000000407077c20 */ /* 0x000fe20008400000 */
[----:B------:R-:W-:Y:S01]  /*0730*/  LOP3.LUT R5, R5, 0xfffffffc, RZ, 0xc0, !PT ;  /* 0xfffffffc05057812 */ /* 0x000fe200078ec0ff */
[----:B------:R-:W-:Y:S01]  /*0740*/  VOTEU.ALL UP0, P0 ;  /* 0x00000000003f7886 */ /* 0x000fe20000000000 */
[----:B------:R-:W-:Y:S01]  /*0750*/  ULDC UR4, c[0x0][0x154] ;  /* 0x0000550000047ab9 */ /* 0x000fe20000000800 */
[----:B------:R-:W-:Y:S02]  /*0760*/  VOTEU.ALL UP1, P0 ;  /* 0x00000000003f7886 */ /* 0x000fe40000020000 */
[----:B------:R-:W0:Y:S01]  /*0770*/  F2I.U32.TRUNC.NTZ R7, R7 ;  /* 0x0000000700077305 */ /* 0x000e22000020f000 */
[----:B------:R-:W-:Y:S01]  /*0780*/  IMAD.IADD R5, R0, 0x1, -R5 ;  /* 0x0000000100057824 */ /* 0x000fe200078e0a05 */
[----:B------:R-:W1:Y:S01]  /*0790*/  @!UP0 S2UR UR7, SR_CgaCtaId ;  /* 0x00000000000789c3 */ /* 0x000e620000008800 */
[----:B------:R-:W-:Y:S02]  /*07a0*/  @!UP0 UMOV UR6, 0x400 ;  /* 0x0000040000068882 */ /* 0x000fe40000000000 */
[----:B------:R-:W-:Y:S01]  /*07b0*/  IMAD R5, R6, 0x4, R5 ;  /* 0x0000000406057824 */ /* 0x000fe200078e0205 */
[----:B---3--:R-:W-:-:S04]  /*07c0*/  I2FP.F32.U32 R9, R2 ;  /* 0x0000000200097245 */ /* 0x008fc80000201000 */
[----:B------:R-:W-:Y:S01]  /*07d0*/  LEA.HI R0, R5, R5, RZ, 0x1 ;  /* 0x0000000505007211 */ /* 0x000fe200078f08ff */
[----:B------:R-:W-:Y:S01]  /*07e0*/  FMUL R9, R9, UR4 ;  /* 0x0000000409097c20 */ /* 0x000fe20008400000 */
[----:B------:R-:W-:Y:S02]  /*07f0*/  UMOV UR4, 0x20 ;  /* 0x0000002000047882 */ /* 0x000fe40000000000 */
[----:B------:R-:W-:Y:S01]  /*0800*/  LOP3.LUT R6, R0, 0xfffffffe, RZ, 0xc0, !PT ;  /* 0xfffffffe00067812 */ /* 0x000fe200078ec0ff */
[----:B0-----:R-:W-:Y:S01]  /*0810*/  IMAD.MOV R13, RZ, RZ, -R7 ;  /* 0x000000ffff0d7224 */ /* 0x001fe200078e0a07 */
[----:B------:R-:W-:-:S04]  /*0820*/  @!UP0 UIADD3 UR4, -UR4, 0x100000, URZ ;  /* 0x0010000004048890 */ /* 0x000fc8000fffe13f */
[----:B------:R-:W-:Y:S02]  /*0830*/  @!UP0 USHF.L.U32 UR5, UR4, 0xb, URZ ;  /* 0x0000000b04058899 */ /* 0x000fe4000800063f */
[----:B------:R-:W-:Y:S01]  /*0840*/  @!UP0 USHF.L.U32 UR4, UR4, 0x1, URZ ;  /* 0x0000000104048899 */ /* 0x000fe2000800063f */
[----:B------:R-:W0:Y:S01]  /*0850*/  F2I.U32.TRUNC.NTZ R9, R9 ;  /* 0x0000000900097305 */ /* 0x000e22000020f000 */
[----:B--2---:R-:W-:Y:S02]  /*0860*/  IMAD R0, R8, R13, UR9 ;  /* 0x0000000908007e24 */ /* 0x004fe4000f8e020d */
[C---:B------:R-:W-:Y:S02]  /*0870*/  IMAD.IADD R7, R5.reuse, 0x1, -R6 ;  /* 0x0000000105077824 */ /* 0x040fe400078e0a06 */
[----:B------:R-:W-:-:S03]  /*0880*/  IMAD.SHL.U32 R6, R5, 0x4, RZ ;  /* 0x0000000405067824 */ /* 0x000fc600078e00ff */
[----:B------:R-:W-:Y:S01]  /*0890*/  ISETP.NE.AND P2, PT, R7, R0, PT ;  /* 0x000000000700720c */ /* 0x000fe20003f45270 */
[----:B-1----:R-:W-:Y:S01]  /*08a0*/  @!UP0 ULEA UR6, UR7, UR6, 0x18 ;  /* 0x0000000607068291 */ /* 0x002fe2000f8ec03f */
[----:B------:R-:W-:Y:S01]  /*08b0*/  LOP3.LUT R10, R5, 0xc, R6, 0x78, !PT ;  /* 0x0000000c050a7812 */ /* 0x000fe200078e7806 */
[----:B------:R-:W1:Y:S01]  /*08c0*/  LDC R7, c[0x0][0x140] ;  /* 0x00005000ff077b82 */ /* 0x000e620000000800 */
[----:B------:R-:W-:Y:S01]  /*08d0*/  VOTEU.ALL UP0, P0 ;  /* 0x00000000003f7886 */ /* 0x000fe20000000000 */
[----:B------:R-:W-:Y:S01]  /*08e0*/  LOP3.LUT P0, RZ, R4, 0x7, RZ, 0xc0, !PT ;  /* 0x0000000704ff7812 */ /* 0x000fe2000780c0ff */
[----:B0-----:R-:W-:Y:S01]  /*08f0*/  IMAD.MOV R12, RZ, RZ, -R9 ;  /* 0x000000ffff0c7224 */ /* 0x001fe200078e0a09 */
[----:B------:R0:W-:Y:S01]  /*0900*/  STL [R1+0x7c], R10 ;  /* 0x00007c0a01007387 */ /* 0x0001e20000100800 */
[----:B------:R-:W-:Y:S01]  /*0910*/  IMAD.MOV.U32 R4, RZ, RZ, 0x1 ;  /* 0x00000001ff047424 */ /* 0x000fe200078e00ff */
[----:B------:R-:W-:Y:S01]  /*0920*/  ISETP.LT.U32.AND P0, PT, R10, 0x2, !P0 ;  /* 0x000000020a00780c */ /* 0x000fe20004701070 */
[----:B----4-:R-:W-:-:S03]  /*0930*/  IMAD R6, R11, R12, R2 ;  /* 0x0000000c0b067224 */ /* 0x010fc600078e0202 */
[----:B------:R-:W-:Y:S01]  /*0940*/  @P2 LEA.HI R5, R10, R10, RZ, 0x1 ;  /* 0x0000000a0a052211 */ /* 0x000fe200078f08ff */
[----:B------:R-:W2:Y:S02]  /*0950*/  FENCE.VIEW.ASYNC.S ;  /* 0x00000000000073c6 */ /* 0x000ea40000000000 */
[----:B--2---:R0:W2:Y:S01]  /*0960*/  @!UP0 SYNCS.EXCH.64 URZ, [UR6+0x130], UR4 ;  /* 0x00013004063f85b2 */ /* 0x0040a20008000100 */
[----:B------:R-:W-:-:S04]  /*0970*/  @P2 SHF.R.S32.HI R5, RZ, 0x1, R5 ;  /* 0x00000001ff052819 */ /* 0x000fc80000011405 */
[----:B------:R-:W-:Y:S02]  /*0980*/  @P2 ISETP.NE.AND P3, PT, R5, R6, PT ;  /* 0x000000060500220c */ /* 0x000fe40003f65270 */
[----:B------:R-:W-:Y:S02]  /*0990*/  SEL R5, RZ, 0x1, !P0 ;  /* 0x00000001ff057807 */ /* 0x000fe40004000000 */
[----:B------:R-:W-:Y:S02]  /*09a0*/  @P2 SEL R4, RZ, 0x1, P3 ;  /* 0x00000001ff042807 */ /* 0x000fe40001800000 */
[----:B-1----:R-:W-:Y:S02]  /*09b0*/  ISETP.EQ.U32.AND P5, PT, R7, 0x1, PT ;  /* 0x000000010700780c */ /* 0x002fe40003fa2070 */
[----:B------:R-:W-:Y:S01]  /*09c0*/  LOP3.LUT R4, R4, R5, RZ, 0xc0, !PT ;  /* 0x0000000504047212 */ /* 0x000fe200078ec0ff */
[----:B------:R0:W1:Y:S01]  /*09d0*/  @!UP1 SYNCS.EXCH.64 URZ, [UR6+0x138], UR4 ;  /* 0x00013804063f95b2 */ /* 0x0000620008000100 */
[----:B------:R-:W-:-:S03]  /*09e0*/  NOP ;  /* 0x0000000000007918 */ /* 0x000fc60000000000 */
[----:B------:R0:W-:Y:S06]  /*09f0*/  STL [R1+0x78], R4 ;  /* 0x0000780401007387 */ /* 0x0001ec0000100800 */
[----:B--2---:R-:W-:Y:S05]  /*0a00*/  @!P5 BRA `(.L_x_4) ;  /* 0x000000000008d947 */ /* 0x004fea0003800000 */
[----:B-1----:R-:W-:Y:S01]  /*0a10*/  UCGABAR_ARV ;  /* 0x00000000000079c7 */ /* 0x002fe20008000000 */
[----:B------:R-:W-:Y:S05]  /*0a20*/  BRA `(.L_x_5) ;  /* 0x0000000000047947 */ /* 0x000fea0003800000 */
.L_x_4:
[----:B-1----:R-:W-:Y:S01]  /*0a30*/  NOP ;  /* 0x0000000000007918 */ /* 0x002fe20000000000 */
.L_x_5:
[----:B------:R-:W1:Y:S01]  /*0a40*/  LDC R3, c[0x0][0x65c] ;  /* 0x00019700ff037b82 */ /* 0x000e620000000800 */
[----:B0-----:R-:W-:Y:S02]  /*0a50*/  IMAD.U32 R4, RZ, RZ, UR9 ;  /* 0x00000009ff047e24 */ /* 0x001fe4000f8e00ff */
[----:B------:R-:W-:Y:S01]  /*0a60*/  IMAD.MOV.U32 R5, RZ, RZ, RZ ;  /* 0x000000ffff057224 */ /* 0x000fe200078e00ff */
[----:B-1----:R-:W-:-:S13]  /*0a70*/  ISETP.NE.AND P4, PT, R3, 0x1, PT ;  /* 0x000000010300780c */ /* 0x002fda0003f85270 */
[----:B------:R-:W0:Y:S01]  /*0a80*/  @P4 LDC R7, c[0x0][0x10] ;  /* 0x00000400ff074b82 */ /* 0x000e220000000800 */
[----:B------:R-:W-:Y:S02]  /*0a90*/  @P4 IMAD.MOV.U32 R3, RZ, RZ, RZ ;  /* 0x000000ffff034224 */ /* 0x000fe400078e00ff */
[----:B------:R-:W-:-:S05]  /*0aa0*/  @P4 IMAD.MOV.U32 R13, RZ, RZ, RZ ;  /* 0x000000ffff0d4224 */ /* 0x000fca00078e00ff */
[----:B------:R-:W1:Y:S01]  /*0ab0*/  @!P4 LDC R9, c[0x0][0xc] ;  /* 0x00000300ff09cb82 */ /* 0x000e620000000800 */
[----:B0-----:R-:W-:-:S04]  /*0ac0*/  @P4 IMAD.WIDE.U32 R6, R7, UR9, R2 ;  /* 0x0000000907064c25 */ /* 0x001fc8000f8e0002 */
[----:B------:R-:W-:Y:S02]  /*0ad0*/  @P4 IMAD.MOV.U32 R19, RZ, RZ, R6 ;  /* 0x000000ffff134224 */ /* 0x000fe400078e0006 */
[----:B------:R-:W-:Y:S02]  /*0ae0*/  @P4 IMAD.IADD R23, R7, 0x1, R13 ;  /* 0x0000000107174824 */ /* 0x000fe400078e020d */
[----:B-1----:R-:W-:-:S04]  /*0af0*/  @!P4 IMAD.WIDE.U32 R4, R2, R9, R4 ;  /* 0x000000090204c225 */ /* 0x002fc800078e0004 */
[----:B------:R-:W-:Y:S02]  /*0b00*/  @!P4 IMAD.MOV.U32 R19, RZ, RZ, R4 ;  /* 0x000000ffff13c224 */ /* 0x000fe400078e0004 */
[----:B------:R-:W-:-:S03]  /*0b10*/  @!P4 IMAD.MOV.U32 R23, RZ, RZ, R5 ;  /* 0x000000ffff17c224 */ /* 0x000fc600078e0005 */
[----:B------:R0:W-:Y:S04]  /*0b20*/  STL [R1+0x84], R19 ;  /* 0x0000841301007387 */ /* 0x0001e80000100800 */
[----:B------:R0:W-:Y:S01]  /*0b30*/  STL [R1+0x80], R23 ;  /* 0x0000801701007387 */ /* 0x0001e20000100800 */
[----:B------:R-:W-:Y:S05]  /*0b40*/  @!P5 BRA `(.L_x_6) ;  /* 0x00000000000cd947 */ /* 0x000fea0003800000 */
[----:B------:R-:W-:Y:S01]  /*0b50*/  UCGABAR_WAIT ;  /* 0x0000000000007dc7 */ /* 0x000fe20008000000 */
[----:B------:R-:W-:Y:S01]  /*0b60*/  CCTL.IVALL ;  /* 0x00000000ff00798f */ /* 0x000fe20002000000 */
[----:B------:R-:W-:Y:S05]  /*0b70*/  BRA `(.L_x_7) ;  /* 0x0000000000047947 */ /* 0x000fea0003800000 */
.L_x_6:
[----:B------:R-:W-:Y:S06]  /*0b80*/  BAR.SYNC.DEFER_BLOCKING 0x0 ;  /* 0x0000000000007b1d */ /* 0x000fec0000010000 */
.L_x_7:
[----:B------:R-:W-:Y:S05]  /*0b90*/  @!P1 BRA `(.L_x_8) ;  /* 0x000000e000f49947 */ /* 0x000fea0003800000 */
[----:B------:R-:W-:-:S06]  /*0ba0*/  UISETP.GT.U32.AND UP0, UPT, UR10, 0x1, UPT ;  /* 0x000000010a00788c */ /* 0x000fcc000bf04070 */
[----:B------:R-:W-:-:S13]  /*0bb0*/  PLOP3.LUT P0, PT, PT, PT, UP0, 0x80, 0x0 ;  /* 0x000000000000781c */ /* 0x000fda0003f0f008 */
[----:B------:R-:W-:Y:S05]  /*0bc0*/  @P0 EXIT ;  /* 0x000000000000094d */ /* 0x000fea0003800000 */
[----:B------:R-:W-:Y:S01]  /*0bd0*/  IMAD.MOV.U32 R6, RZ, RZ, -0x1 ;  /* 0xffffffffff067424 */ /* 0x000fe200078e00ff */
[----:B------:R-:W-:Y:S01]  /*0be0*/  ULDC.64 UR4, c[0x0][0x650] ;  /* 0x0001940000047ab9 */ /* 0x000fe20000000a00 */
[----:B------:R-:W-:Y:S01]  /*0bf0*/  IMAD.MOV.U32 R5, RZ, RZ, -0x1 ;  /* 0xffffffffff057424 */ /* 0x000fe200078e00ff */
[----:B------:R-:W-:Y:S01]  /*0c00*/  ISETP.GE.U32.AND P0, PT, R19, UR4, PT ;  /* 0x0000000413007c0c */ /* 0x000fe2000bf06070 */
[----:B------:R-:W-:Y:S01]  /*0c10*/  UMOV UR22, 0xffffffff ;  /* 0xffffffff00167882 */ /* 0x000fe20000000000 */
[----:B------:R1:W-:Y:S01]  /*0c20*/  STL [R1+0x8c], R6 ;  /* 0x00008c0601007387 */ /* 0x0003e20000100800 */
[----:B------:R-:W-:Y:S02]  /*0c30*/  PRMT R4, RZ, 0x7610, R4 ;  /* 0x00007610ff047816 */ /* 0x000fe40000000004 */
[----:B------:R-:W-:Y:S01]  /*0c40*/  ISETP.GE.U32.AND.EX P0, PT, R23, UR5, PT, P0 ;  /* 0x0000000517007c0c */ /* 0x000fe2000bf06100 */
[----:B------:R1:W-:-:S12]  /*0c50*/  STL [R1+0x88], R5 ;  /* 0x0000880501007387 */ /* 0x0003d80000100800 */
[----:B-1----:R-:W-:Y:S05]  /*0c60*/  @P0 BRA `(.L_x_9) ;  /* 0x0000000400380947 */ /* 0x002fea0003800000 */
[----:B------:R-:W1:Y:S01]  /*0c70*/  LDC.64 R14, c[0x0][0x628] ;  /* 0x00018a00ff0e7b82 */ /* 0x000e620000000a00 */
[----:B------:R-:W-:Y:S02]  /*0c80*/  IMAD.MOV.U32 R4, RZ, RZ, R19 ;  /* 0x000000ffff047224 */ /* 0x000fe400078e0013 */
[----:B------:R-:W-:-:S05]  /*0c90*/  IMAD.MOV.U32 R5, RZ, RZ, R23 ;  /* 0x000000ffff057224 */ /* 0x000fca00078e0017 */
[----:B------:R-:W2:Y:S08]  /*0ca0*/  LDC R10, c[0x0][0x630] ;  /* 0x00018c00ff0a7b82 */ /* 0x000eb00000000800 */
[----:B------:R-:W3:Y:S01]  /*0cb0*/  LDC.64 R16, c[0x0][0x620] ;  /* 0x00018800ff107b82 */ /* 0x000ee20000000a00 */
[----:B-1----:R-:W-:-:S04]  /*0cc0*/  ISETP.NE.U32.AND P0, PT, R14, RZ, PT ;  /* 0x000000ff0e00720c */ /* 0x002fc80003f05070 */
[----:B------:R-:W-:-:S13]  /*0cd0*/  ISETP.NE.AND.EX P0, PT, R15, RZ, PT, P0 ;  /* 0x000000ff0f00720c */ /* 0x000fda0003f05300 */
[----:B--23--:R-:W-:Y:S05]  /*0ce0*/  @!P0 BRA `(.L_x_10) ;  /* 0x0000000000288947 */ /* 0x00cfea0003800000 */
[----:B------:R-:W1:Y:S02]  /*0cf0*/  LDC R9, c[0x0][0x634] ;  /* 0x00018d00ff097b82 */ /* 0x000e640000000800 */
[----:B-1----:R-:W-:-:S05]  /*0d00*/  IADD3 R9, P0, R19, R9, RZ ;  /* 0x0000000913097210 */ /* 0x002fca0007f1e0ff */
[----:B------:R-:W-:-:S04]  /*0d10*/  IMAD.X R13, RZ, RZ, R23, P0 ;  /* 0x000000ffff0d7224 */ /* 0x000fc800000e0617 */
[----:B------:R-:W-:-:S04]  /*0d20*/  IMAD.WIDE.U32 R4, R13, R14, RZ ;  /* 0x0000000e0d047225 */ /* 0x000fc800078e00ff */
[----:B------:R-:W-:-:S04]  /*0d30*/  IMAD.WIDE.U32 R6, P0, R9, R15, R4 ;  /* 0x0000000f09067225 */ /* 0x000fc80007800004 */
[----:B------:R-:W-:-:S04]  /*0d40*/  IMAD.WIDE.U32 R4, R9, R14, RZ ;  /* 0x0000000e09047225 */ /* 0x000fc800078e00ff */
[----:B------:R-:W-:Y:S01]  /*0d50*/  IMAD.X R9, RZ, RZ, RZ, P0 ;  /* 0x000000ffff097224 */ /* 0x000fe200000e06ff */
[----:B------:R-:W-:Y:S01]  /*0d60*/  IADD3 RZ, P0, R5, R6, RZ ;  /* 0x0000000605ff7210 */ /* 0x000fe20007f1e0ff */
[----:B------:R-:W-:-:S04]  /*0d70*/  IMAD.MOV.U32 R8, RZ, RZ, R7 ;  /* 0x000000ffff087224 */ /* 0x000fc800078e0007 */
[----:B------:R-:W-:-:S08]  /*0d80*/  IMAD.WIDE.U32.X R4, R13, R15, R8, P0 ;  /* 0x0000000f0d047225 */ /* 0x000fd000000e0408 */
.L_x_10:
[----:B------:R-:W1:Y:S01]  /*0d90*/  LDC.64 R20, c[0x0][0x640] ;  /* 0x00019000ff147b82 */ /* 0x000e620000000a00 */
[-C--:B------:R-:W-:Y:S01]  /*0da0*/  SHF.R.U64 R22, R4, R10.reuse, R5 ;  /* 0x0000000a04167219 */ /* 0x080fe20000001205 */
[----:B------:R-:W-:Y:S01]  /*0db0*/  IMAD.MOV.U32 R4, RZ, RZ, R19 ;  /* 0x000000ffff047224 */ /* 0x000fe200078e0013 */
[----:B------:R-:W-:Y:S01]  /*0dc0*/  SHF.R.U32.HI R3, RZ, R10, R5 ;  /* 0x0000000aff037219 */ /* 0x000fe20000011605 */
[----:B------:R-:W-:Y:S01]  /*0dd0*/  IMAD.MOV.U32 R5, RZ, RZ, R23 ;  /* 0x000000ffff057224 */ /* 0x000fe200078e0017 */
[----:B------:R-:W-:Y:S01]  /*0de0*/  IADD3 R7, P0, RZ, -R22, RZ ;  /* 0x80000016ff077210 */ /* 0x000fe20007f1e0ff */
[----:B0-----:R-:W-:Y:S02]  /*0df0*/  IMAD R23, R11, R12, R2 ;  /* 0x0000000c0b177224 */ /* 0x001fe400078e0202 */
[----:B------:R-:W0:Y:S01]  /*0e00*/  LDC R8, c[0x0][0x618] ;  /* 0x00018600ff087b82 */ /* 0x000e220000000800 */
[----:B------:R-:W-:Y:S02]  /*0e10*/  IMAD.MOV.U32 R11, RZ, RZ, 0x1 ;  /* 0x00000001ff0b7424 */ /* 0x000fe400078e00ff */
[----:B------:R-:W-:-:S02]  /*0e20*/  IMAD.X R3, RZ, RZ, ~R3, P0 ;  /* 0x000000ffff037224 */ /* 0x000fc400000e0e03 */
[----:B------:R-:W-:-:S03]  /*0e30*/  IMAD.WIDE.U32 R4, R7, R16, R4 ;  /* 0x0000001007047225 */ /* 0x000fc600078e0004 */
[----:B------:R-:W2:Y:S01]  /*0e40*/  LDC R14, c[0x0][0x608] ;  /* 0x00018200ff0e7b82 */ /* 0x000ea20000000800 */
[----:B------:R-:W-:-:S04]  /*0e50*/  IMAD R6, R3, R16, RZ ;  /* 0x0000001003067224 */ /* 0x000fc800078e02ff */
[----:B------:R-:W-:-:S03]  /*0e60*/  IMAD R3, R7, R17, R6 ;  /* 0x0000001107037224 */ /* 0x000fc600078e0206 */
[----:B------:R-:W3:Y:S01]  /*0e70*/  LDC R18, c[0x0][0x658] ;  /* 0x00019600ff127b82 */ /* 0x000ee20000000800 */
[----:B------:R-:W-:Y:S01]  /*0e80*/  IMAD.IADD R3, R5, 0x1, R3 ;  /* 0x0000000105037824 */ /* 0x000fe200078e0203 */
[----:B-1----:R-:W-:Y:S01]  /*0e90*/  ISETP.NE.U32.AND P0, PT, R20, RZ, PT ;  /* 0x000000ff1400720c */ /* 0x002fe20003f05070 */
[----:B------:R-:W-:-:S03]  /*0ea0*/  IMAD.MOV.U32 R5, RZ, RZ, -0x1 ;  /* 0xffffffffff057424 */ /* 0x000fc600078e00ff */
[----:B------:R-:W-:Y:S02]  /*0eb0*/  ISETP.NE.AND.EX P0, PT, R21, RZ, PT, P0 ;  /* 0x000000ff1500720c */ /* 0x000fe40003f05300 */
[----:B------:R-:W1:Y:S01]  /*0ec0*/  LDC R13, c[0x0][0x600] ;  /* 0x00018000ff0d7b82 */ /* 0x000e620000000800 */
[-CC-:B0-----:R-:W-:Y:S02]  /*0ed0*/  SHF.R.U64 R10, R4, R8.reuse, R3.reuse ;  /* 0x00000008040a7219 */ /* 0x181fe40000001203 */
[----:B------:R-:W-:-:S05]  /*0ee0*/  SHF.R.U32.HI R3, RZ, R8, R3 ;  /* 0x00000008ff037219 */ /* 0x000fca0000011603 */
[----:B------:R-:W0:Y:S01]  /*0ef0*/  LDC R15, c[0x0][0x648] ;  /* 0x00019200ff0f7b82 */ /* 0x000e220000000800 */
[-CC-:B--2---:R-:W-:Y:S02]  /*0f00*/  SHF.R.U64 R19, R10, R14.reuse, R3.reuse ;  /* 0x0000000e0a137219 */ /* 0x184fe40000001203 */
[----:B------:R-:W-:-:S05]  /*0f10*/  SHF.R.U32.HI R3, RZ, R14, R3 ;  /* 0x0000000eff037219 */ /* 0x000fca0000011603 */
[----:B------:R-:W2:Y:S01]  /*0f20*/  LDC R17, c[0x0][0x638] ;  /* 0x00018e00ff117b82 */ /* 0x000ea20000000800 */
[-C--:B---3--:R-:W-:Y:S02]  /*0f30*/  SHF.L.U32 R2, R5, R18.reuse, RZ ;  /* 0x0000001205027219 */ /* 0x088fe400000006ff */
[--C-:B------:R-:W-:Y:S02]  /*0f40*/  SHF.R.U64 R12, R19, R18, R3.reuse ;  /* 0x00000012130c7219 */ /* 0x100fe40000001203 */
[----:B------:R-:W-:Y:S02]  /*0f50*/  LOP3.LUT R8, RZ, R2, RZ, 0x33, !PT ;  /* 0x00000002ff087212 */ /* 0x000fe400078e33ff */
[----:B------:R-:W-:Y:S01]  /*0f60*/  SHF.R.U32.HI R3, RZ, R18, R3 ;  /* 0x00000012ff037219 */ /* 0x000fe20000011603 */
[----:B------:R-:W3:Y:S01]  /*0f70*/  LDC R16, c[0x0][0x610] ;  /* 0x00018400ff107b82 */ /* 0x000ee20000000800 */
[----:B------:R-:W-:Y:S01]  /*0f80*/  IMAD.MOV.U32 R2, RZ, RZ, R12 ;  /* 0x000000ffff027224 */ /* 0x000fe200078e000c */
[----:B------:R-:W-:Y:S06]  /*0f90*/  @!P0 BRA `(.L_x_11) ;  /* 0x0000000000288947 */ /* 0x000fec0003800000 */
[----:B------:R-:W4:Y:S02]  /*0fa0*/  LDC R7, c[0x0][0x64c] ;  /* 0x00019300ff077b82 */ /* 0x000f240000000800 */
[----:B----4-:R-:W-:-:S05]  /*0fb0*/  IADD3 R7, P0, R12, R7, RZ ;  /* 0x000000070c077210 */ /* 0x010fca0007f1e0ff */
        /* <DEDUP_REMOVED lines=8> */
.L_x_11:
[----:B0-----:R-:W-:Y:S01]  /*1040*/  SHF.R.U64 R4, R2, R15, R3 ;  /* 0x0000000f02047219 */ /* 0x001fe20000001203 */
[----:B-1----:R-:W-:Y:S01]  /*1050*/  VIADD R5, R13, 0xffffffff ;  /* 0xffffffff0d057836 */ /* 0x002fe20000000000 */
[----:B------:R-:W-:Y:S02]  /*1060*/  SHF.L.U32 R2, R11, R18, RZ ;  /* 0x000000120b027219 */ /* 0x000fe400000006ff */
[----:B------:R-:W-:Y:S01]  /*1070*/  LOP3.LUT R3, R19, R8, RZ, 0xc0, !PT ;  /* 0x0000000813037212 */ /* 0x000fe200078ec0ff */
[----:B------:R-:W-:Y:S01]  /*1080*/  IMAD.MOV R6, RZ, RZ, -R4 ;  /* 0x000000ffff067224 */ /* 0x000fe200078e0a04 */
[----:B------:R-:W-:Y:S02]  /*1090*/  SEL R0, R0, R23, !P4 ;  /* 0x0000001700007207 */ /* 0x000fe40006000000 */
[----:B------:R-:W-:Y:S01]  /*10a0*/  LOP3.LUT R5, R10, R5, RZ, 0xc0, !PT ;  /* 0x000000050a057212 */ /* 0x000fe200078ec0ff */
[----:B------:R-:W-:Y:S01]  /*10b0*/  IMAD R3, R2, R4, R3 ;  /* 0x0000000402037224 */ /* 0x000fe200078e0203 */
[----:B------:R-:W-:Y:S01]  /*10c0*/  R2UR UR22, R22 ;  /* 0x00000000161672ca */ /* 0x000fe200000e0000 */
[----:B--2---:R-:W-:-:S02]  /*10d0*/  IMAD R2, R6, R17, R12 ;  /* 0x0000001106027224 */ /* 0x004fc400078e020c */
[----:B---3--:R-:W-:Y:S02]  /*10e0*/  IMAD R0, R3, R16, R0 ;  /* 0x0000001003007224 */ /* 0x008fe400078e0200 */
[----:B------:R-:W-:Y:S02]  /*10f0*/  IMAD R3, R2, R13, R5 ;  /* 0x0000000d02037224 */ /* 0x000fe400078e0205 */
[----:B------:R-:W-:-:S03]  /*1100*/  IMAD.MOV.U32 R4, RZ, RZ, 0x1 ;  /* 0x00000001ff047424 */ /* 0x000fc600078e00ff */
[----:B------:R-:W-:Y:S02]  /*1110*/  SEL R2, R3, R0, !P4 ;  /* 0x0000000003027207 */ /* 0x000fe40006000000 */
[----:B------:R-:W-:-:S03]  /*1120*/  SEL R0, R0, R3, !P4 ;  /* 0x0000000300007207 */ /* 0x000fc60006000000 */
[----:B------:R1:W-:Y:S04]  /*1130*/  STL [R1+0x88], R2 ;  /* 0x0000880201007387 */ /* 0x0003e80000100800 */
[----:B------:R1:W-:Y:S02]  /*1140*/  STL [R1+0x8c], R0 ;  /* 0x00008c0001007387 */ /* 0x0003e40000100800 */
.L_x_9:
[----:B------:R-:W-:-:S08]  /*1150*/  NOP ;  /* 0x0000000000007918 */ /* 0x000fd00000000000 */
[----:B------:R-:W2:Y:S02]  /*1160*/  USETMAXREG.TRY_ALLOC.CTAPOOL UP0, 0xe8 ;  /* 0x000000e8000079c8 */ /* 0x000ea40008000600 */
[----:B--2---:R-:W-:-:S13]  /*1170*/  PLOP3.LUT P0, PT, PT, PT, UP0, 0x80, 0x0 ;  /* 0x000000000000781c */ /* 0x004fda0003f0f008 */
[----:B------:R-:W-:Y:S05]  /*1180*/  @!P0 BRA `(.L_x_9) ;  /* 0xfffffffc00f08947 */ /* 0x000fea000383ffff */
[----:B------:R-:W-:Y:S01]  /*1190*/  ULDC.64 UR4, c[0x0][0x598] ;  /* 0x0001660000047ab9 */ /* 0x000fe20000000a00 */
[----:B------:R-:W-:Y:S01]  /*11a0*/  ULDC.64 UR16, c[0x0][0x208] ;  /* 0x0000820000107ab9 */ /* 0x000fe20000000a00 */
[----:B------:R-:W-:-:S04]  /*11b0*/  ISETP.NE.U32.AND P0, PT, RZ, UR4, PT ;  /* 0x00000004ff007c0c */ /* 0x000fc8000bf05070 */
[----:B------:R-:W-:-:S13]  /*11c0*/  ISETP.NE.AND.EX P0, PT, RZ, UR5, PT, P0 ;  /* 0x00000005ff007c0c */ /* 0x000fda000bf05300 */
[----:B------:R-:W-:Y:S05]  /*11d0*/  @!P0 BRA `(.L_x_12) ;  /* 0x0000000000208947 */ /* 0x000fea0003800000 */
[----:B-1----:R-:W1:Y:S02]  /*11e0*/  LDC.64 R2, c[0x0][0x598] ;  /* 0x00016600ff027b82 */ /* 0x002e640000000a00 */
[----:B-1----:R-:W2:Y:S02]  /*11f0*/  LDG.E.64 R2, desc[UR16][R2.64] ;  /* 0x0000001002027981 */ /* 0x002ea4000c1e1b00 */
[----:B--2---:R-:W-:-:S04]  /*1200*/  ISETP.NE.U32.AND P0, PT, R2, RZ, PT ;  /* 0x000000ff0200720c */ /* 0x004fc80003f05070 */
[----:B------:R-:W-:-:S13]  /*1210*/  ISETP.NE.AND.EX P0, PT, R3, RZ, PT, P0 ;  /* 0x000000ff0300720c */ /* 0x000fda0003f05300 */
[----:B------:R-:W-:Y:S05]  /*1220*/  @!P0 BRA `(.L_x_12) ;  /* 0x00000000000c8947 */ /* 0x000fea0003800000 */
[----:B------:R-:W2:Y:S02]  /*1230*/  LD.E R2, desc[UR16][R2.64] ;  /* 0x0000001002027980 */ /* 0x000ea4000c101900 */
[----:B--2---:R-:W-:Y:S01]  /*1240*/  R2UR UR20, R2 ;  /* 0x00000000021472ca */ /* 0x004fe200000e0000 */
[----:B------:R-:W-:-:S14]  /*1250*/  BRA `(.L_x_13) ;  /* 0x0000000000247947 */ /* 0x000fdc0003800000 */
.L_x_12:
[----:B------:R-:W-:Y:S02]  /*1260*/  ULDC.64 UR4, c[0x0][0x588] ;  /* 0x0001620000047ab9 */ /* 0x000fe40000000a00 */
[----:B------:R-:W-:-:S04]  /*1270*/  ISETP.NE.U32.AND P0, PT, RZ, UR4, PT ;  /* 0x00000004ff007c0c */ /* 0x000fc8000bf05070 */
[----:B------:R-:W-:-:S13]  /*1280*/  ISETP.NE.AND.EX P0, PT, RZ, UR5, PT, P0 ;  /* 0x00000005ff007c0c */ /* 0x000fda000bf05300 */
[----:B------:R-:W-:Y:S05]  /*1290*/  @!P0 BRA `(.L_x_14) ;  /* 0x0000000000108947 */ /* 0x000fea0003800000 */
[----:B-1----:R-:W1:Y:S02]  /*12a0*/  LDC.64 R2, c[0x0][0x588] ;  /* 0x00016200ff027b82 */ /* 0x002e640000000a00 */
[----:B-1----:R-:W2:Y:S02]  /*12b0*/  LDG.E R2, desc[UR16][R2.64] ;  /* 0x0000001002027981 */ /* 0x002ea4000c1e1900 */
[----:B--2---:R-:W-:Y:S01]  /*12c0*/  R2UR UR20, R2 ;  /* 0x00000000021472ca */ /* 0x004fe200000e0000 */
[----:B------:R-:W-:-:S14]  /*12d0*/  BRA `(.L_x_13) ;  /* 0x0000000000047947 */ /* 0x000fdc0003800000 */
.L_x_14:
[----:B------:R-:W-:-:S05]  /*12e0*/  ULDC UR20, c[0x0][0x580] ;  /* 0x0001600000147ab9 */ /* 0x000fca0000000800 */
.L_x_13:
[----:B------:R-:W-:Y:S02]  /*12f0*/  ULDC.64 UR4, c[0x0][0x5a0] ;  /* 0x0001680000047ab9 */ /* 0x000fe40000000a00 */
        /* <DEDUP_REMOVED lines=11> */
.L_x_15:
        /* <DEDUP_REMOVED lines=8> */
.L_x_17:
[----:B------:R-:W-:-:S05]  /*1430*/  ULDC UR21, c[0x0][0x584] ;  /* 0x0001610000157ab9 */ /* 0x000fca0000000800 */
.L_x_16:
[----:B------:R-:W-:-:S13]  /*1440*/  LOP3.LUT P0, RZ, R4, 0xff, RZ, 0xc0, !PT ;  /* 0x000000ff04ff7812 */ /* 0x000fda000780c0ff */
[----:B------:R-:W-:Y:S05]  /*1450*/  @!P0 EXIT ;  /* 0x000000000000894d */ /* 0x000fea0003800000 */
[----:B------:R-:W-:Y:S01]  /*1460*/  ULDC UR4, c[0x0][0x28c] ;  /* 0x0000a30000047ab9 */ /* 0x000fe20000000800 */
[----:B------:R-:W-:Y:S02]  /*1470*/  ULOP3.LUT UR23, UR13, 0x1, URZ, 0xfc, !UPT ;  /* 0x000000010d177892 */ /* 0x000fe4000f8efc3f */
[----:B------:R-:W-:-:S04]  /*1480*/  UIADD3 UR4, UR4, 0x1f, URZ ;  /* 0x0000001f04047890 */ /* 0x000fc8000fffe03f */
[----:B------:R-:W-:-:S04]  /*1490*/  USHF.R.S32.HI UR5, URZ, 0x1f, UR4 ;  /* 0x0000001f3f057899 */ /* 0x000fc80008011404 */
[----:B------:R-:W-:-:S03]  /*14a0*/  ULEA.HI UR5, UR5, UR4, URZ, 0x5 ;  /* 0x0000000405057291 */ /* 0x000fc6000f8f283f */
[----:B------:R-:W-:Y:S01]  /*14b0*/  UMOV UR4, URZ ;  /* 0x0000003f00047c82 */ /* 0x000fe20008000000 */
[----:B------:R-:W-:-:S03]  /*14c0*/  USHF.R.S32.HI UR12, URZ, 0x5, UR5 ;  /* 0x000000053f0c7899 */ /* 0x000fc60008011405 */
[----:B------:R-:W-:-:S09]  /*14d0*/  UMOV UR5, URZ ;  /* 0x0000003f00057c82 */ /* 0x000fd20008000000 */
.L_x_300:
[----:B-1----:R-:W1:Y:S01]  /*14e0*/  S2R R0, SR_TID.X ;  /* 0x0000000000007919 */ /* 0x002e620000002100 */
[----:B--2---:R-:W2:Y:S01]  /*14f0*/  S2UR UR11, SR_CgaCtaId ;  /* 0x00000000000b79c3 */ /* 0x004ea20000008800 */
[----:B------:R-:W-:Y:S01]  /*1500*/  UMOV UR14, 0x400 ;  /* 0x00000400000e7882 */ /* 0x000fe20000000000 */
[----:B------:R-:W-:Y:S01]  /*1510*/  UMOV UR6, URZ ;  /* 0x0000003f00067c82 */ /* 0x000fe20008000000 */
[----:B------:R-:W-:Y:S01]  /*1520*/  STL [R1+0x74], RZ ;  /* 0x000074ff01007387 */ /* 0x000fe20000100800 */
[----:B------:R-:W-:Y:S01]  /*1530*/  UMOV UR7, URZ ;  /* 0x0000003f00077c82 */ /* 0x000fe20008000000 */
[----:B------:R-:W-:Y:S01]  /*1540*/  UMOV UR8, URZ ;  /* 0x0000003f00087c82 */ /* 0x000fe20008000000 */
[----:B------:R-:W-:Y:S01]  /*1550*/  UMOV UR18, UR5 ;  /* 0x0000000500127c82 */ /* 0x000fe20008000000 */
[----:B------:R-:W-:Y:S01]  /*1560*/  STL [R1+0x70], RZ ;  /* 0x000070ff01007387 */ /* 0x000fe20000100800 */
[----:B---3--:R-:W3:Y:S01]  /*1570*/  LDC R2, c[0x0][0x28c] ;  /* 0x0000a300ff027b82 */ /* 0x008ee20000000800 */
[----:B------:R-:W-:-:S02]  /*1580*/  CS2R R4, SRZ ;  /* 0x0000000000047805 */ /* 0x000fc4000001ff00 */
[----:B------:R-:W-:Y:S01]  /*1590*/  CS2R R6, SRZ ;  /* 0x0000000000067805 */ /* 0x000fe2000001ff00 */
[----:B------:R-:W-:Y:S01]  /*15a0*/  STL [R1+0x6c], RZ ;  /* 0x00006cff01007387 */ /* 0x000fe20000100800 */
[----:B------:R-:W-:Y:S02]  /*15b0*/  CS2R R8, SRZ ;  /* 0x0000000000087805 */ /* 0x000fe4000001ff00 */
[----:B------:R-:W-:Y:S02]  /*15c0*/  CS2R R10, SRZ ;  /* 0x00000000000a7805 */ /* 0x000fe4000001ff00 */
[----:B------:R-:W-:Y:S01]  /*15d0*/  CS2R R12, SRZ ;  /* 0x00000000000c7805 */ /* 0x000fe2000001ff00 */
[----:B------:R-:W-:Y:S01]  /*15e0*/  STL [R1+0x68], RZ ;  /* 0x000068ff01007387 */ /* 0x000fe20000100800 */
[----:B------:R-:W-:Y:S02]  /*15f0*/  CS2R R14, SRZ ;  /* 0x00000000000e7805 */ /* 0x000fe4000001ff00 */
[----:B------:R-:W-:-:S02]  /*1600*/  CS2R R16, SRZ ;  /* 0x0000000000107805 */ /* 0x000fc4000001ff00 */
[----:B0-----:R-:W-:Y:S01]  /*1610*/  CS2R R18, SRZ ;  /* 0x0000000000127805 */ /* 0x001fe2000001ff00 */
[----:B------:R-:W-:Y:S01]  /*1620*/  STL [R1+0x64], RZ ;  /* 0x000064ff01007387 */ /* 0x000fe20000100800 */
[----:B------:R-:W-:Y:S02]  /*1630*/  CS2R R20, SRZ ;  /* 0x0000000000147805 */ /* 0x000fe4000001ff00 */
[----:B------:R-:W-:Y:S02]  /*1640*/  CS2R R22, SRZ ;  /* 0x0000000000167805 */ /* 0x000fe4000001ff00 */
[----:B------:R-:W-:Y:S01]  /*1650*/  CS2R R152, SRZ ;  /* 0x0000000000987805 */ /* 0x000fe2000001ff00 */
[----:B------:R-:W-:Y:S01]  /*1660*/  STL [R1+0x60], RZ ;  /* 0x000060ff01007387 */ /* 0x000fe20000100800 */
[----:B--2---:R-:W-:Y:S01]  /*1670*/  ULEA UR14, UR11, UR14, 0x18 ;  /* 0x0000000e0b0e7291 */ /* 0x004fe2000f8ec03f */
[----:B------:R-:W-:Y:S02]  /*1680*/  CS2R R154, SRZ ;  /* 0x00000000009a7805 */ /* 0x000fe4000001ff00 */
[----:B------:R-:W-:Y:S01]  /*1690*/  CS2R R156, SRZ ;  /* 0x00000000009c7805 */ /* 0x000fe2000001ff00 */
[----:B------:R-:W-:Y:S01]  /*16a0*/  STL [R1+0x5c], RZ ;  /* 0x00005cff01007387 */ /* 0x000fe20000100800 */
[----:B------:R-:W-:-:S02]  /*16b0*/  CS2R R158, SRZ ;  /* 0x00000000009e7805 */ /* 0x000fc4000001ff00 */
[----:B------:R-:W-:Y:S02]  /*16c0*/  CS2R R160, SRZ ;  /* 0x0000000000a07805 */ /* 0x000fe4000001ff00 */
[----:B------:R-:W-:Y:S02]  /*16d0*/  CS2R R162, SRZ ;  /* 0x0000000000a27805 */ /* 0x000fe4000001ff00 */
[----:B-1----:R-:W-:Y:S01]  /*16e0*/  LOP3.LUT R0, R0, 0x80, RZ, 0xc0, !PT ;  /* 0x0000008000007812 */ /* 0x002fe200078ec0ff */
[----:B------:R-:W-:Y:S01]  /*16f0*/  STL [R1+0x58], RZ ;  /* 0x000058ff01007387 */ /* 0x000fe20000100800 */
[----:B---3--:R-:W-:Y:S02]  /*1700*/  ISETP.GE.AND P0, PT, R2, 0x1, PT ;  /* 0x000000010200780c */ /* 0x008fe40003f06270 */
[----:B------:R-:W-:Y:S02]  /*1710*/  CS2R R2, SRZ ;  /* 0x0000000000027805 */ /* 0x000fe4000001ff00 */
[----:B------:R-:W-:Y:S01]  /*1720*/  SHF.R.U32.HI R0, RZ, 0x7, R0 ;  /* 0x00000007ff007819 */ /* 0x000fe20000011600 */
[----:B------:R-:W-:Y:S01]  /*1730*/  STL [R1+0x54], RZ ;  /* 0x000054ff01007387 */ /* 0x000fe20000100800 */
[----:B------:R-:W-:-:S02]  /*1740*/  CS2R R164, SRZ ;  /* 0x0000000000a47805 */ /* 0x000fc4000001ff00 */
[----:B------:R-:W-:Y:S02]  /*1750*/  CS2R R166, SRZ ;  /* 0x0000000000a67805 */ /* 0x000fe4000001ff00 */
[----:B------:R-:W-:Y:S01]  /*1760*/  CS2R R168, SRZ ;  /* 0x0000000000a87805 */ /* 0x000fe2000001ff00 */
[----:B------:R-:W-:Y:S01]  /*1770*/  STL [R1+0x50], RZ ;  /* 0x000050ff01007387 */ /* 0x000fe20000100800 */
[----:B------:R-:W-:Y:S02]  /*1780*/  CS2R R170, SRZ ;  /* 0x0000000000aa7805 */ /* 0x000fe4000001ff00 */
[----:B------:R-:W-:Y:S02]  /*1790*/  CS2R R172, SRZ ;  /* 0x0000000000ac7805 */ /* 0x000fe4000001ff00 */
[----:B------:R-:W-:Y:S01]  /*17a0*/  CS2R R174, SRZ ;  /* 0x0000000000ae7805 */ /* 0x000fe2000001ff00 */
[----:B------:R-:W0:Y:S01]  /*17b0*/  SHFL.IDX PT, R0, R0, RZ, 0x1f ;  /* 0x00001fff00007589 */ /* 0x000e2200000e0000 */
[----:B------:R-:W-:-:S02]  /*17c0*/  CS2R R176, SRZ ;  /* 0x0000000000b07805 */ /* 0x000fc4000001ff00 */
[----:B------:R-:W-:Y:S02]  /*17d0*/  CS2R R178, SRZ ;  /* 0x0000000000b27805 */ /* 0x000fe4000001ff00 */
[----:B------:R-:W-:Y:S01]  /*17e0*/  CS2R R180, SRZ ;  /* 0x0000000000b47805 */ /* 0x000fe2000001ff00 */
[----:B------:R1:W-:Y:S01]  /*17f0*/  STL [R1+0x4c], RZ ;  /* 0x00004cff01007387 */ /* 0x0003e20000100800 */
[----:B------:R-:W-:Y:S02]  /*1800*/  CS2R R182, SRZ ;  /* 0x0000000000b67805 */ /* 0x000fe4000001ff00 */
[----:B------:R-:W-:Y:S02]  /*1810*/  CS2R R184, SRZ ;  /* 0x0000000000b87805 */ /* 0x000fe4000001ff00 */
[----:B------:R-:W-:Y:S01]  /*1820*/  CS2R R186, SRZ ;  /* 0x0000000000ba7805 */ /* 0x000fe2000001ff00 */
[----:B------:R1:W-:Y:S01]  /*1830*/  STL [R1+0x48], RZ ;  /* 0x000048ff01007387 */ /* 0x0003e20000100800 */
        /* <DEDUP_REMOVED lines=14> */
[----:B------:R-:W-:Y:S02]  /*1920*/  CS2R R210, SRZ ;  /* 0x0000000000d27805 */ /* 0x000fe4000001ff00 */
[----:B0-----:R-:W-:Y:S01]  /*1930*/  R2UR UR9, R0 ;  /* 0x00000000000972ca */ /* 0x001fe200000e0000 */
[----:B------:R1:W-:Y:S01]  /*1940*/  STL [R1+0x38], RZ ;  /* 0x000038ff01007387 */ /* 0x0003e20000100800 */
[----:B------:R-:W-:Y:S01]  /*1950*/  IMAD.MOV.U32 R0, RZ, RZ, RZ ;  /* 0x000000ffff007224 */ /* 0x000fe200078e00ff */
[----:B------:R-:W-:-:S02]  /*1960*/  CS2R R212, SRZ ;  /* 0x0000000000d47805 */ /* 0x000fc4000001ff00 */
[----:B------:R-:W-:Y:S01]  /*1970*/  CS2R R214, SRZ ;  /* 0x0000000000d67805 */ /* 0x000fe2000001ff00 */
[----:B------:R1:W-:Y:S01]  /*1980*/  STL [R1+0x34], RZ ;  /* 0x000034ff01007387 */ /* 0x0003e20000100800 */
[----:B------:R-:W-:Y:S02]  /*1990*/  CS2R R216, SRZ ;  /* 0x0000000000d87805 */ /* 0x000fe4000001ff00 */
[----:B------:R-:W-:Y:S02]  /*19a0*/  CS2R R218, SRZ ;  /* 0x0000000000da7805 */ /* 0x000fe4000001ff00 */
[----:B------:R-:W-:Y:S01]  /*19b0*/  CS2R R220, SRZ ;  /* 0x0000000000dc7805 */ /* 0x000fe2000001ff00 */
[----:B------:R1:W-:Y:S01]  /*19c0*/  STL [R1+0x30], RZ ;  /* 0x000030ff01007387 */ /* 0x0003e20000100800 */
[----:B------:R-:W-:Y:S02]  /*19d0*/  CS2R R222, SRZ ;  /* 0x0000000000de7805 */ /* 0x000fe4000001ff00 */
[----:B------:R-:W-:Y:S01]  /*19e0*/  CS2R R224, SRZ ;  /* 0x0000000000e07805 */ /* 0x000fe2000001ff00 */
[----:B------:R-:W-:Y:S01]  /*19f0*/  IMAD.MOV.U32 R226, RZ, RZ, RZ ;  /* 0x000000ffffe27224 */ /* 0x000fe200078e00ff */
[----:B------:R1:W-:Y:S01]  /*1a00*/  STL [R1+0x2c], RZ ;  /* 0x00002cff01007387 */ /* 0x0003e20000100800 */
[----:B------:R-:W-:Y:S01]  /*1a10*/  ULEA.HI UR10, UR9, UR9, URZ, 0x1 ;  /* 0x00000009090a7291 */ /* 0x000fe2000f8f083f */
[----:B------:R-:W-:Y:S01]  /*1a20*/  IMAD.U32 R227, RZ, RZ, UR4 ;  /* 0x00000004ffe37e24 */ /* 0x000fe2000f8e00ff */
[----:B------:R-:W-:Y:S01]  /*1a30*/  CS2R R88, SRZ ;  /* 0x0000000000587805 */ /* 0x000fe2000001ff00 */
[----:B------:R1:W-:Y:S01]  /*1a40*/  STL [R1+0x28], RZ ;  /* 0x000028ff01007387 */ /* 0x0003e20000100800 */
[----:B------:R-:W-:Y:S01]  /*1a50*/  ULOP3.LUT UR10, UR10, 0x1ffffe, URZ, 0xc0, !UPT ;  /* 0x001ffffe0a0a7892 */ /* 0x000fe2000f8ec03f */
[----:B------:R-:W-:-:S02]  /*1a60*/  CS2R R90, SRZ ;  /* 0x00000000005a7805 */ /* 0x000fc4000001ff00 */
[----:B------:R-:W-:Y:S01]  /*1a70*/  CS2R R92, SRZ ;  /* 0x00000000005c7805 */ /* 0x000fe2000001ff00 */
[----:B------:R1:W-:Y:S01]  /*1a80*/  STL [R1+0x24], RZ ;  /* 0x000024ff01007387 */ /* 0x0003e20000100800 */
[----:B------:R-:W-:Y:S01]  /*1a90*/  UIADD3 UR10, UR9, -UR10, URZ ;  /* 0x8000000a090a7290 */ /* 0x000fe2000fffe03f */
[----:B------:R-:W-:Y:S02]  /*1aa0*/  CS2R R94, SRZ ;  /* 0x00000000005e7805 */ /* 0x000fe4000001ff00 */
[----:B------:R-:W-:Y:S01]  /*1ab0*/  CS2R R96, SRZ ;  /* 0x0000000000607805 */ /* 0x000fe2000001ff00 */
[----:B------:R1:W-:Y:S01]  /*1ac0*/  STL [R1+0x20], RZ ;  /* 0x000020ff01007387 */ /* 0x0003e20000100800 */
[----:B------:R-:W-:Y:S01]  /*1ad0*/  ULEA UR10, UR10, UR14, 0xb ;  /* 0x0000000e0a0a7291 */ /* 0x000fe2000f8e583f */
[----:B------:R-:W-:Y:S02]  /*1ae0*/  CS2R R98, SRZ ;  /* 0x0000000000627805 */ /* 0x000fe4000001ff00 */
[----:B------:R-:W-:Y:S01]  /*1af0*/  CS2R R100, SRZ ;  /* 0x0000000000647805 */ /* 0x000fe2000001ff00 */
[----:B------:R1:W-:Y:S01]  /*1b00*/  STL [R1+0x1c], RZ ;  /* 0x00001cff01007387 */ /* 0x0003e20000100800 */
[----:B------:R-:W-:Y:S01]  /*1b10*/  UIADD3 UR10, UR10, 0x200, URZ ;  /* 0x000002000a0a7890 */ /* 0x000fe2000fffe03f */
[----:B------:R-:W-:-:S02]  /*1b20*/  CS2R R102, SRZ ;  /* 0x0000000000667805 */ /* 0x000fc4000001ff00 */
[----:B------:R-:W-:Y:S01]  /*1b30*/  CS2R R104, SRZ ;  /* 0x0000000000687805 */ /* 0x000fe2000001ff00 */
[----:B------:R1:W-:Y:S01]  /*1b40*/  STL [R1+0x18], RZ ;  /* 0x000018ff01007387 */ /* 0x0003e20000100800 */
[----:B------:R-:W-:Y:S01]  /*1b50*/  USHF.R.U32.HI UR10, URZ, 0x4, UR10 ;  /* 0x000000043f0a7899 */ /* 0x000fe2000801160a */
[----:B------:R-:W-:Y:S02]  /*1b60*/  CS2R R106, SRZ ;  /* 0x00000000006a7805 */ /* 0x000fe4000001ff00 */
[----:B------:R-:W-:Y:S01]  /*1b70*/  CS2R R108, SRZ ;  /* 0x00000000006c7805 */ /* 0x000fe2000001ff00 */
[----:B------:R1:W-:Y:S01]  /*1b80*/  STL [R1+0x14], RZ ;  /* 0x000014ff01007387 */ /* 0x0003e20000100800 */
[----:B------:R-:W-:Y:S01]  /*1b90*/  ULOP3.LUT UR15, UR10, 0x3fff, URZ, 0xc0, !UPT ;  /* 0x00003fff0a0f7892 */ /* 0x000fe2000f8ec03f */
        /* <DEDUP_REMOVED lines=18> */
[----:B------:R1:W-:Y:S01]  /*1cc0*/  STL [R1], RZ ;  /* 0x000000ff01007387 */ /* 0x0003e20000100800 */
[----:B------:R-:W-:-:S02]  /*1cd0*/  CS2R R138, SRZ ;  /* 0x00000000008a7805 */ /* 0x000fc4000001ff00 */
[----:B------:R-:W-:Y:S02]  /*1ce0*/  CS2R R140, SRZ ;  /* 0x00000000008c7805 */ /* 0x000fe4000001ff00 */
[----:B------:R-:W-:Y:S02]  /*1cf0*/  CS2R R142, SRZ ;  /* 0x00000000008e7805 */ /* 0x000fe4000001ff00 */
[----:B------:R-:W-:Y:S02]  /*1d00*/  CS2R R144, SRZ ;  /* 0x0000000000907805 */ /* 0x000fe4000001ff00 */
[----:B------:R-:W-:Y:S02]  /*1d10*/  CS2R R146, SRZ ;  /* 0x0000000000927805 */ /* 0x000fe4000001ff00 */
[----:B------:R-:W-:Y:S02]  /*1d20*/  CS2R R148, SRZ ;  /* 0x0000000000947805 */ /* 0x000fe4000001ff00 */
[----:B------:R-:W-:-:S02]  /*1d30*/  CS2R R150, SRZ ;  /* 0x0000000000967805 */ /* 0x000fc4000001ff00 */
[----:B------:R-:W-:Y:S02]  /*1d40*/  CS2R R24, SRZ ;  /* 0x0000000000187805 */ /* 0x000fe4000001ff00 */
[----:B------:R-:W-:Y:S02]  /*1d50*/  CS2R R26, SRZ ;  /* 0x00000000001a7805 */ /* 0x000fe4000001ff00 */
[----:B------:R-:W-:Y:S02]  /*1d60*/  CS2R R28, SRZ ;  /* 0x00000000001c7805 */ /* 0x000fe4000001ff00 */
[----:B----4-:R-:W-:Y:S02]  /*1d70*/  CS2R R30, SRZ ;  /* 0x00000000001e7805 */ /* 0x010fe4000001ff00 */
[----:B------:R-:W-:Y:S02]  /*1d80*/  CS2R R32, SRZ ;  /* 0x0000000000207805 */ /* 0x000fe4000001ff00 */
        /* <DEDUP_REMOVED lines=26> */
[----:B------:R-:W-:Y:S01]  /*1f30*/  CS2R R86, SRZ ;  /* 0x0000000000567805 */ /* 0x000fe2000001ff00 */
[----:B-1----:R-:W-:Y:S06]  /*1f40*/  @!P0 BRA `(.L_x_18) ;  /* 0x0000001000608947 */ /* 0x002fec0003800000 */
[----:B------:R-:W-:-:S06]  /*1f50*/  UISETP.NE.AND UP0, UPT, UR23, 0x3, UPT ;  /* 0x000000031700788c */ /* 0x000fcc000bf05270 */
[----:B------:R-:W-:-:S13]  /*1f60*/  PLOP3.LUT P1, PT, PT, PT, UP0, 0x80, 0x0 ;  /* 0x000000000000781c */ /* 0x000fda0003f2f008 */
[----:B------:R-:W-:Y:S05]  /*1f70*/  @!P1 BRA `(.L_x_19) ;  /* 0x0000000000049947 */ /* 0x000fea0003800000 */
[----:B------:R-:W-:Y:S01]  /*1f80*/  BPT.TRAP 0x1 ;  /* 0x000000040000795c */ /* 0x000fe20000300000 */
.L_x_19:
[----:B------:R-:W-:Y:S01]  /*1f90*/  ULEA UR7, UR5, UR14, 0x3 ;  /* 0x0000000e05077291 */ /* 0x000fe2000f8e183f */
[----:B------:R-:W-:-:S05]  /*1fa0*/  IMAD.U32 R0, RZ, RZ, UR4 ;  /* 0x00000004ff007e24 */ /* 0x000fca000f8e00ff */
[----:B------:R-:W-:-:S04]  /*1fb0*/  SHF.L.U32 R0, R0, 0x1f, RZ ;  /* 0x0000001f00007819 */ /* 0x000fc800000006ff */
[----:B------:R0:W1:Y:S01]  /*1fc0*/  SYNCS.PHASECHK.TRANS64.TRYWAIT P0, [UR7], R0 ;  /* 0x00000000ff0075a7 */ /* 0x0000620008000147 */
[----:B------:R-:W-:Y:S05]  /*1fd0*/  @!P1 BRA `(.L_x_20) ;  /* 0x0000000000049947 */ /* 0x000fea0003800000 */
[----:B------:R-:W-:Y:S01]  /*1fe0*/  BPT.TRAP 0x1 ;  /* 0x000000040000795c */ /* 0x000fe20000300000 */
.L_x_20:
[----:B------:R2:W-:Y:S01]  /*1ff0*/  STL [R1+0x74], RZ ;  /* 0x000074ff01007387 */ /* 0x0005e20000100800 */
[----:B------:R-:W-:Y:S01]  /*2000*/  UMOV UR6, 0x1 ;  /* 0x0000000100067882 */ /* 0x000fe20000000000 */
[----:B-1----:R-:W-:Y:S05]  /*2010*/  @P0 BRA `(.L_x_21) ;  /* 0x0000000000080947 */ /* 0x002fea0003800000 */
[----:B------:R-:W1:Y:S02]  /*2020*/  SYNCS.PHASECHK.TRANS64.TRYWAIT P0, [UR7], R0 ;  /* 0x00000000ff0075a7 */ /* 0x000e640008000147 */
[----:B-1----:R-:W-:Y:S05]  /*2030*/  @!P0 BRA `(.L_x_22) ;  /* 0x000000ec005c8947 */ /* 0x002fea0003800000 */
.L_x_21:
[----:B------:R3:W-:Y:S01]  /*2040*/  STL [R1+0x70], RZ ;  /* 0x000070ff01007387 */ /* 0x0007e20000100800 */
[----:B------:R-:W-:Y:S01]  /*2050*/  UIADD3 UR7, UR14, 0x24200, URZ ;  /* 0x000242000e077890 */ /* 0x000fe2000fffe03f */
[----:B------:R-:W-:Y:S01]  /*2060*/  WARPGROUP.ARRIVE ;  /* 0x00000000000079c5 */ /* 0x000fe20000000000 */
[----:B------:R-:W-:Y:S01]  /*2070*/  ULOP3.LUT UR8, UR15, 0x10000, URZ, 0xfc, !UPT ;  /* 0x000100000f087892 */ /* 0x000fe2000f8efc3f */
[----:B------:R3:W-:Y:S01]  /*2080*/  STL [R1+0x6c], RZ ;  /* 0x00006cff01007387 */ /* 0x0007e20000100800 */
[----:B------:R-:W-:Y:S01]  /*2090*/  USHF.R.U32.HI UR7, URZ, 0x4, UR7 ;  /* 0x000000043f077899 */ /* 0x000fe20008011607 */
[----:B01----:R-:W-:Y:S01]  /*20a0*/  IMAD.MOV.U32 R0, RZ, RZ, RZ ;  /* 0x000000ffff007224 */ /* 0x003fe200078e00ff */
[----:B------:R-:W-:Y:S01]  /*20b0*/  ULEA UR8, UR5, UR8, 0x9 ;  /* 0x0000000805087291 */ /* 0x000fe2000f8e483f */
[----:B------:R3:W-:Y:S01]  /*20c0*/  STL [R1+0x68], RZ ;  /* 0x000068ff01007387 */ /* 0x0007e20000100800 */
[----:B------:R-:W-:Y:S01]  /*20d0*/  ULOP3.LUT UR7, UR7, 0x3fff, URZ, 0xc0, !UPT ;  /* 0x00003fff07077892 */ /* 0x000fe2000f8ec03f */
[----:B------:R-:W-:Y:S01]  /*20e0*/  CS2R R2, SRZ ;  /* 0x0000000000027805 */ /* 0x000fe2000001ff00 */
[----:B------:R-:W-:Y:S01]  /*20f0*/  UMOV UR9, 0xc0000010 ;  /* 0xc000001000097882 */ /* 0x000fe20000000000 */
[----:B------:R3:W-:Y:S01]  /*2100*/  STL [R1+0x64], RZ ;  /* 0x000064ff01007387 */ /* 0x0007e20000100800 */
[----:B------:R-:W-:Y:S01]  /*2110*/  ULOP3.LUT UR7, UR7, 0x10000, URZ, 0xfc, !UPT ;  /* 0x0001000007077892 */ /* 0x000fe2000f8efc3f */
[----:B------:R-:W-:Y:S01]  /*2120*/  CS2R R4, SRZ ;  /* 0x0000000000047805 */ /* 0x000fe2000001ff00 */
[----:B------:R-:W-:Y:S01]  /*2130*/  UMOV UR11, 0xc0000010 ;  /* 0xc0000010000b7882 */ /* 0x000fe20000000000 */
[----:B------:R3:W-:Y:S01]  /*2140*/  STL [R1+0x60], RZ ;  /* 0x000060ff01007387 */ /* 0x0007e20000100800 */
[----:B------:R-:W-:Y:S01]  /*2150*/  ULEA UR10, UR5, UR7, 0x8 ;  /* 0x00000007050a7291 */ /* 0x000fe2000f8e403f */
[----:B------:R-:W-:-:S02]  /*2160*/  CS2R R6, SRZ ;  /* 0x0000000000067805 */ /* 0x000fc4000001ff00 */
[----:B------:R-:W-:Y:S01]  /*2170*/  CS2R R8, SRZ ;  /* 0x0000000000087805 */ /* 0x000fe2000001ff00 */
[----:B------:R3:W-:Y:S01]  /*2180*/  STL [R1+0x5c], RZ ;  /* 0x00005cff01007387 */ /* 0x0007e20000100800 */
[----:B------:R-:W-:Y:S01]  /*2190*/  ULDC UR7, c[0x0][0x50c] ;  /* 0x0001430000077ab9 */ /* 0x000fe20000000800 */
[----:B------:R-:W-:Y:S01]  /*21a0*/  CS2R R10, SRZ ;  /* 0x00000000000a7805 */ /* 0x000fe2000001ff00 */
[----:B------:R-:W-:Y:S01]  /*21b0*/  UISETP.NE.AND UP0, UPT, UR7, 0x1, UPT ;  /* 0x000000010700788c */ /* 0x000fe2000bf05270 */
[----:B------:R3:W-:Y:S01]  /*21c0*/  STL [R1+0x58], RZ ;  /* 0x000058ff01007387 */ /* 0x0007e20000100800 */
[----:B------:R-:W-:Y:S01]  /*21d0*/  CS2R R12, SRZ ;  /* 0x00000000000c7805 */ /* 0x000fe2000001ff00 */
[----:B------:R-:W-:Y:S01]  /*21e0*/  QGMMA.64x128x32.F32.E5M2.E5M2 R88, gdesc[UR8], RZ, !UPT ;  /* 0x01e00000085879f3 */ /* 0x000fe2000c7038ff */
[----:B------:R-:W-:Y:S01]  /*21f0*/  USEL UR7, URZ, 0x1, UP0 ;  /* 0x000000013f077887 */ /* 0x000fe20008000000 */
[----:B------:R3:W-:Y:S01]  /*2200*/  STL [R1+0x54], RZ ;  /* 0x000054ff01007387 */ /* 0x0007e20000100800 */
[----:B------:R-:W-:Y:S01]  /*2210*/  UIADD3 UR8, UR8, 0x100, URZ ;  /* 0x0000010008087890 */ /* 0x000fe2000fffe03f */
[----:B------:R-:W-:Y:S01]  /*2220*/  CS2R R14, SRZ ;  /* 0x00000000000e7805 */ /* 0x000fe2000001ff00 */
[----:B------:R-:W-:Y:S01]  /*2230*/  UMOV UR9, 0xc0000010 ;  /* 0xc000001000097882 */ /* 0x000fe20000000000 */
[----:B------:R3:W-:Y:S01]  /*2240*/  STL [R1+0x50], RZ ;  /* 0x000050ff01007387 */ /* 0x0007e20000100800 */
[----:B------:R-:W-:-:S02]  /*2250*/  ISETP.NE.AND P0, PT, RZ, UR7, PT ;  /* 0x00000007ff007c0c */ /* 0x000fc4000bf05270 */
[----:B------:R-:W-:Y:S02]  /*2260*/  CS2R R16, SRZ ;  /* 0x0000000000107805 */ /* 0x000fe4000001ff00 */
[----:B------:R-:W-:Y:S01]  /*2270*/  CS2R R18, SRZ ;  /* 0x0000000000127805 */ /* 0x000fe2000001ff00 */
[----:B------:R3:W-:Y:S01]  /*2280*/  STL [R1+0x4c], RZ ;  /* 0x00004cff01007387 */ /* 0x0007e20000100800 */
[----:B------:R-:W-:Y:S01]  /*2290*/  CS2R R20, SRZ ;  /* 0x0000000000147805 */ /* 0x000fe2000001ff00 */
[----:B------:R-:W-:Y:S01]  /*22a0*/  QGMMA.64x128x32.F32.E5M2.E5M2 R24, gdesc[UR8], RZ, !UPT, gsb0 ;  /* 0x01e00000081879f3 */ /* 0x000fe2000c0038ff */
[----:B------:R-:W-:Y:S01]  /*22b0*/  CS2R R22, SRZ ;  /* 0x0000000000167805 */ /* 0x000fe2000001ff00 */
[----:B------:R3:W-:Y:S01]  /*22c0*/  STL [R1+0x48], RZ ;  /* 0x000048ff01007387 */ /* 0x0007e20000100800 */
[----:B------:R-:W-:Y:S02]  /*22d0*/  CS2R R152, SRZ ;  /* 0x0000000000987805 */ /* 0x000fe4000001ff00 */
        /* <DEDUP_REMOVED lines=47> */
[----:B------:R-:W-:Y:S01]  /*25d0*/  CS2R R224, SRZ ;  /* 0x0000000000e07805 */ /* 0x000fe2000001ff00 */
[----:B------:R-:W-:Y:S02]  /*25e0*/  IMAD.MOV.U32 R226, RZ, RZ, RZ ;  /* 0x000000ffffe27224 */ /* 0x000fe400078e00ff */
[----:B------:R3:W-:Y:S04]  /*25f0*/  STL [R1+0x14], RZ ;  /* 0x000014ff01007387 */ /* 0x0007e80000100800 */
[----:B------:R3:W-:Y:S04]  /*2600*/  STL [R1+0x10], RZ ;  /* 0x000010ff01007387 */ /* 0x0007e80000100800 */
[----:B------:R3:W-:Y:S04]  /*2610*/  STL [R1+0xc], RZ ;  /* 0x00000cff01007387 */ /* 0x0007e80000100800 */
[----:B------:R3:W-:Y:S04]  /*2620*/  STL [R1+0x8], RZ ;  /* 0x000008ff01007387 */ /* 0x0007e80000100800 */
[----:B------:R3:W-:Y:S04]  /*2630*/  STL [R1+0x4], RZ ;  /* 0x000004ff01007387 */ /* 0x0007e80000100800 */
[----:B------:R3:W-:Y:S01]  /*2640*/  STL [R1], RZ ;  /* 0x000000ff01007387 */ /* 0x0007e20000100800 */
[----:B------:R-:W-:Y:S05]  /*2650*/  @!P0 BRA `(.L_x_23) ;  /* 0x0000000800808947 */ /* 0x000fea0003800000 */
[----:B------:R-:W-:Y:S02]  /*2660*/  WARPGROUP.DEPBAR.LE gsb0, 0x0 ;  /* 0x00008000000079c5 */ /* 0x000fe40000010000 */
[----:B------:R-:W-:-:S01]  /*2670*/  FADD R227, RZ, R58 ;  /* 0x0000003affe37221 */ /* 0x000fc20000000000 */
[----:B------:R-:W-:Y:S01]  /*2680*/  FADD R226, RZ, R88 ;  /* 0x00000058ffe27221 */ /* 0x000fe20000000000 */
[----:B------:R-:W-:-:S01]  /*2690*/  FADD R225, RZ, R89 ;  /* 0x00000059ffe17221 */ /* 0x000fc20000000000 */
[----:B------:R-:W-:Y:S01]  /*26a0*/  FADD R224, RZ, R90 ;  /* 0x0000005affe07221 */ /* 0x000fe20000000000 */
[----:B------:R-:W-:-:S01]  /*26b0*/  FADD R223, RZ, R91 ;  /* 0x0000005bffdf7221 */ /* 0x000fc20000000000 */
[----:B------:R0:W-:Y:S01]  /*26c0*/  STL [R1], R227 ;  /* 0x000000e301007387 */ /* 0x0001e20000100800 */
[----:B------:R-:W-:-:S01]  /*26d0*/  FADD R222, RZ, R92 ;  /* 0x0000005cffde7221 */ /* 0x000fc20000000000 */
[----:B------:R-:W-:Y:S01]  /*26e0*/  FADD R221, RZ, R93 ;  /* 0x0000005dffdd7221 */ /* 0x000fe20000000000 */
[----:B------:R-:W-:-:S01]  /*26f0*/  FADD R220, RZ, R94 ;  /* 0x0000005effdc7221 */ /* 0x000fc20000000000 */
[----:B------:R-:W-:Y:S01]  /*2700*/  FADD R219, RZ, R95 ;  /* 0x0000005fffdb7221 */ /* 0x000fe20000000000 */
[----:B------:R-:W-:-:S01]  /*2710*/  FADD R218, RZ, R96 ;  /* 0x00000060ffda7221 */ /* 0x000fc20000000000 */
[----:B------:R-:W-:Y:S01]  /*2720*/  FADD R217, RZ, R97 ;  /* 0x00000061ffd97221 */ /* 0x000fe20000000000 */
[----:B------:R-:W-:-:S01]  /*2730*/  FADD R216, RZ, R98 ;  /* 0x00000062ffd87221 */ /* 0x000fc20000000000 */
[----:B------:R-:W-:Y:S01]  /*2740*/  FADD R215, RZ, R99 ;  /* 0x00000063ffd77221 */ /* 0x000fe20000000000 */
[----:B------:R-:W-:-:S01]  /*2750*/  FADD R214, RZ, R100 ;  /* 0x00000064ffd67221 */ /* 0x000fc20000000000 */
[----:B0-----:R-:W-:Y:S01]  /*2760*/  FADD R227, RZ, R59 ;  /* 0x0000003bffe37221 */ /* 0x001fe20000000000 */
[----:B------:R-:W-:-:S01]  /*2770*/  FADD R213, RZ, R101 ;  /* 0x00000065ffd57221 */ /* 0x000fc20000000000 */
[----:B------:R-:W-:Y:S01]  /*2780*/  FADD R212, RZ, R102 ;  /* 0x00000066ffd47221 */ /* 0x000fe20000000000 */
[----:B------:R-:W-:-:S01]  /*2790*/  FADD R211, RZ, R103 ;  /* 0x00000067ffd37221 */ /* 0x000fc20000000000 */
[----:B------:R-:W-:Y:S01]  /*27a0*/  FADD R210, RZ, R104 ;  /* 0x00000068ffd27221 */ /* 0x000fe20000000000 */
[----:B------:R0:W-:Y:S01]  /*27b0*/  STL [R1+0x4], R227 ;  /* 0x000004e301007387 */ /* 0x0001e20000100800 */
        /* <DEDUP_REMOVED lines=93> */
[----:B------:R-:W-:Y:S01]  /*2d90*/  UMOV UR6, URZ ;  /* 0x0000003f00067c82 */ /* 0x000fe20008000000 */
[----:B0-----:R-:W-:-:S05]  /*2da0*/  FADD R227, RZ, R66 ;  /* 0x00000042ffe37221 */ /* 0x001fca0000000000 */
[----:B------:R0:W-:Y:S02]  /*2db0*/  STL [R1+0x20], R227 ;  /* 0x000020e301007387 */ /* 0x0001e40000100800 */
        /* <DEDUP_REMOVED lines=42> */
.L_x_23:
[----:B------:R-:W-:-:S04]  /*3060*/  UIADD3 UR18, UR5, 0x1, URZ ;  /* 0x0000000105127890 */ /* 0x000fc8000fffe03f */
[----:B------:R-:W-:-:S04]  /*3070*/  UISETP.NE.AND UP0, UPT, UR18, 0x12, UPT ;  /* 0x000000121200788c */ /* 0x000fc8000bf05270 */
[----:B------:R-:W-:Y:S02]  /*3080*/  USEL UR8, URZ, 0x1, UP0 ;  /* 0x000000013f087887 */ /* 0x000fe40008000000 */
[----:B------:R-:W-:Y:S02]  /*3090*/  USEL UR18, UR18, URZ, UP0 ;  /* 0x0000003f12127287 */ /* 0x000fe40008000000 */
[----:B------:R-:W-:-:S06]  /*30a0*/  ULOP3.LUT UR8, UR4, UR8, URZ, 0x3c, !UPT ;  /* 0x0000000804087292 */ /* 0x000fcc000f8e3c3f */
[----:B0-----:R-:W-:Y:S01]  /*30b0*/  IMAD.U32 R227, RZ, RZ, UR8 ;  /* 0x00000008ffe37e24 */ /* 0x001fe2000f8e00ff */
[----:B------:R-:W-:-:S06]  /*30c0*/  UMOV UR8, 0x1 ;  /* 0x0000000100087882 */ /* 0x000fcc0000000000 */
.L_x_18:
[----:B------:R-:W-:-:S04]  /*30d0*/  UISETP.LT.AND UP0, UPT, UR12, 0x1, UPT ;  /* 0x000000010c00788c */ /* 0x000fc8000bf01270 */
[----:B------:R-:W-:-:S04]  /*30e0*/  USEL UR9, UR12, 0x1, UP0 ;  /* 0x000000010c097887 */ /* 0x000fc80008000000 */
[----:B------:R-:W-:-:S04]  /*30f0*/  UIADD3 UR9, UR12, -UR9, URZ ;  /* 0x800000090c097290 */ /* 0x000fc8000fffe03f */
[----:B------:R-:W-:-:S06]  /*3100*/  UISETP.GE.AND UP0, UPT, UR9, 0x1, UPT ;  /* 0x000000010900788c */ /* 0x000fcc000bf06270 */
[----:B------:R-:W-:-:S13]  /*3110*/  PLOP3.LUT P0, PT, PT, PT, UP0, 0x80, 0x0 ;  /* 0x000000000000781c */ /* 0x000fda0003f0f008 */
[----:B------:R-:W-:Y:S05]  /*3120*/  @!P0 BRA `(.L_x_24) ;  /* 0x00000010009c8947 */ /* 0x000fea0003800000 */
[----:B------:R-:W-:Y:S01]  /*3130*/  IMAD.U32 R228, RZ, RZ, UR9 ;  /* 0x00000009ffe47e24 */ /* 0x000fe2000f8e00ff */
[----:B------:R-:W-:Y:S01]  /*3140*/  UMOV UR19, UR5 ;  /* 0x0000000500137c82 */ /* 0x000fe20008000000 */
[----:B------:R-:W-:-:S05]  /*3150*/  ULDC UR24, c[0x0][0x50c] ;  /* 0x0001430000187ab9 */ /* 0x000fca0000000800 */
.L_x_32:
[----:B------:R-:W-:-:S06]  /*3160*/  UISETP.NE.AND UP0, UPT, UR23, 0x3, UPT ;  /* 0x000000031700788c */ /* 0x000fcc000bf05270 */
[----:B------:R-:W-:-:S13]  /*3170*/  PLOP3.LUT P1, PT, PT, PT, UP0, 0x80, 0x0 ;  /* 0x000000000000781c */ /* 0x000fda0003f2f008 */
[----:B-1---5:R-:W-:Y:S05]  /*3180*/  @!P1 BRA `(.L_x_25) ;  /* 0x0000000000049947 */ /* 0x022fea0003800000 */
[----:B------:R-:W-:Y:S01]  /*3190*/  BPT.TRAP 0x1 ;  /* 0x000000040000795c */ /* 0x000fe20000300000 */
.L_x_25:
[----:B------:R-:W0:Y:S01]  /*31a0*/  S2UR UR9, SR_CgaCtaId ;  /* 0x00000000000979c3 */ /* 0x000e220000008800 */
[----:B------:R-:W-:Y:S01]  /*31b0*/  UMOV UR14, 0x400 ;  /* 0x00000400000e7882 */ /* 0x000fe20000000000 */
[----:B------:R-:W-:Y:S01]  /*31c0*/  SHF.L.U32 R229, R227, 0x1f, RZ ;  /* 0x0000001fe3e57819 */ /* 0x000fe200000006ff */
[----:B0-----:R-:W-:-:S04]  /*31d0*/  ULEA UR14, UR9, UR14, 0x18 ;  /* 0x0000000e090e7291 */ /* 0x001fc8000f8ec03f */
[----:B------:R-:W-:-:S09]  /*31e0*/  ULEA UR9, UR18, UR14, 0x3 ;  /* 0x0000000e12097291 */ /* 0x000fd2000f8e183f */
[----:B------:R0:W1:Y:S01]  /*31f0*/  SYNCS.PHASECHK.TRANS64.TRYWAIT P0, [UR9], R229 ;  /* 0x000000e5ff0075a7 */ /* 0x0000620008000149 */
[----:B------:R-:W-:Y:S05]  /*3200*/  @!P1 BRA `(.L_x_26) ;  /* 0x0000000000049947 */ /* 0x000fea0003800000 */
[----:B------:R-:W-:Y:S01]  /*3210*/  BPT.TRAP 0x1 ;  /* 0x000000040000795c */ /* 0x000fe20000300000 */
.L_x_26:
[----:B-1----:R-:W-:Y:S05]  /*3220*/  @P0 BRA `(.L_x_27) ;  /* 0x0000000000080947 */ /* 0x002fea0003800000 */
[----:B------:R-:W1:Y:S02]  /*3230*/  SYNCS.PHASECHK.TRANS64.TRYWAIT P0, [UR9], R229 ;  /* 0x000000e5ff0075a7 */ /* 0x000e640008000149 */
[----:B-1----:R-:W-:Y:S05]  /*3240*/  @!P0 BRA `(.L_x_28) ;  /* 0x000000d800f08947 */ /* 0x002fea0003800000 */
.L_x_27:
[----:B------:R-:W-:Y:S01]  /*3250*/  UIADD3 UR9, UR14, 0x24200, URZ ;  /* 0x000242000e097890 */ /* 0x000fe2000fffe03f */
[----:B------:R-:W-:Y:S01]  /*3260*/  WARPGROUP.ARRIVE ;  /* 0x00000000000079c5 */ /* 0x000fe20000000000 */
[----:B------:R-:W-:Y:S02]  /*3270*/  UISETP.NE.AND UP0, UPT, UR7, URZ, UPT ;  /* 0x0000003f0700728c */ /* 0x000fe4000bf05270 */
[----:B------:R-:W-:Y:S02]  /*3280*/  USHF.R.U32.HI UR9, URZ, 0x4, UR9 ;  /* 0x000000043f097899 */ /* 0x000fe40008011609 */
[----:B------:R-:W-:Y:S02]  /*3290*/  USEL UR8, UR8, URZ, !UP0 ;  /* 0x0000003f08087287 */ /* 0x000fe4000c000000 */
[----:B------:R-:W-:Y:S02]  /*32a0*/  ULOP3.LUT UR9, UR9, 0x3fff, URZ, 0xc0, !UPT ;  /* 0x00003fff09097892 */ /* 0x000fe4000f8ec03f */
[----:B------:R-:W-:-:S02]  /*32b0*/  ULOP3.LUT UR7, UR15, 0x10000, URZ, 0xfc, !UPT ;  /* 0x000100000f077892 */ /* 0x000fc4000f8efc3f */
[----:B------:R-:W-:Y:S02]  /*32c0*/  ULOP3.LUT UR9, UR9, 0x10000, URZ, 0xfc, !UPT ;  /* 0x0001000009097892 */ /* 0x000fe4000f8efc3f */
[----:B------:R-:W-:Y:S02]  /*32d0*/  UISETP.NE.U32.AND UP0, UPT, UR8, URZ, UPT ;  /* 0x0000003f0800728c */ /* 0x000fe4000bf05070 */
[----:B------:R-:W-:Y:S02]  /*32e0*/  ULEA UR8, UR18, UR7, 0x9 ;  /* 0x0000000712087291 */ /* 0x000fe4000f8e483f */
[----:B------:R-:W-:Y:S01]  /*32f0*/  ULEA UR10, UR18, UR9, 0x8 ;  /* 0x00000009120a7291 */ /* 0x000fe2000f8e403f */
[----:B------:R-:W-:Y:S02]  /*3300*/  UMOV UR11, 0xc0000010 ;  /* 0xc0000010000b7882 */ /* 0x000fe40000000000 */
[----:B------:R-:W-:Y:S01]  /*3310*/  UMOV UR9, 0xc0000010 ;  /* 0xc000001000097882 */ /* 0x000fe20000000000 */
[----:B------:R-:W-:-:S05]  /*3320*/  UIADD3 UR6, UR6, 0x1, URZ ;  /* 0x0000000106067890 */ /* 0x000fca000fffe03f */
[----:B------:R-:W-:Y:S01]  /*3330*/  QGMMA.64x128x32.F32.E5M2.E5M2 R88, gdesc[UR8], R88, UP0 ;  /* 0x01e00000085879f3 */ /* 0x000fe2000bf03858 */
[----:B------:R-:W-:Y:S01]  /*3340*/  UIADD3 UR8, UR8, 0x100, URZ ;  /* 0x0000010008087890 */ /* 0x000fe2000fffe03f */
[----:B------:R-:W-:-:S10]  /*3350*/  UMOV UR9, 0xc0000010 ;  /* 0xc000001000097882 */ /* 0x000fd40000000000 */
[----:B------:R-:W-:Y:S01]  /*3360*/  QGMMA.64x128x32.F32.E5M2.E5M2 R24, gdesc[UR8], R24, UP0, gsb0 ;  /* 0x01e00000081879f3 */ /* 0x000fe2000b803818 */
[----:B------:R-:W-:-:S04]  /*3370*/  UISETP.NE.AND UP0, UPT, UR6, UR24, UPT ;  /* 0x000000180600728c */ /* 0x000fc8000bf05270 */
[----:B------:R-:W-:-:S06]  /*3380*/  USEL UR7, URZ, 0x1, UP0 ;  /* 0x000000013f077887 */ /* 0x000fcc0008000000 */
[----:B------:R-:W-:Y:S01]  /*3390*/  ISETP.NE.AND P0, PT, RZ, UR7, PT ;  /* 0x00000007ff007c0c */ /* 0x000fe2000bf05270 */
[----:B------:R-:W-:-:S12]  /*33a0*/  WARPGROUP.DEPBAR.LE gsb0, 0x1 ;  /* 0x00008000000079c5 */ /* 0x000fd80000010100 */
[----:B------:R-:W-:Y:S05]  /*33b0*/  @!P0 BRA `(.L_x_29) ;  /* 0x0000000c00808947 */ /* 0x000fea0003800000 */
[----:B------:R-:W-:Y:S02]  /*33c0*/  WARPGROUP.DEPBAR.LE gsb0, 0x0 ;  /* 0x00008000000079c5 */ /* 0x000fe40000010000 */
[----:B------:R-:W-:-:S01]  /*33d0*/  FADD R226, R88, R226 ;  /* 0x000000e258e27221 */ /* 0x000fc20000000000 */
[----:B------:R-:W-:Y:S01]  /*33e0*/  FADD R225, R89, R225 ;  /* 0x000000e159e17221 */ /* 0x000fe20000000000 */
[----:B------:R1:W-:Y:S01]  /*33f0*/  STL [R1+0x90], R227 ;  /* 0x000090e301007387 */ /* 0x0003e20000100800 */
[----:B------:R-:W-:-:S01]  /*3400*/  FADD R224, R90, R224 ;  /* 0x000000e05ae07221 */ /* 0x000fc20000000000 */
[----:B------:R-:W-:Y:S01]  /*3410*/  FADD R223, R91, R223 ;  /* 0x000000df5bdf7221 */ /* 0x000fe20000000000 */
[----:B------:R-:W-:-:S01]  /*3420*/  FADD R222, R92, R222 ;  /* 0x000000de5cde7221 */ /* 0x000fc20000000000 */
[----:B------:R-:W-:Y:S01]  /*3430*/  FADD R221, R93, R221 ;  /* 0x000000dd5ddd7221 */ /* 0x000fe20000000000 */
[----:B-1----:R-:W4:Y:S04]  /*3440*/  LDL.LU R227, [R1+0x30] ;  /* 0x0000300001e37983 */ /* 0x002f280000300800 */
[----:B------:R1:W-:Y:S01]  /*3450*/  STL [R1+0x94], R226 ;  /* 0x000094e201007387 */ /* 0x0003e20000100800 */
[----:B------:R-:W-:-:S01]  /*3460*/  FADD R220, R94, R220 ;  /* 0x000000dc5edc7221 */ /* 0x000fc20000000000 */
[----:B------:R-:W-:-:S02]  /*3470*/  FADD R219, R95, R219 ;  /* 0x000000db5fdb7221 */ /* 0x000fc40000000000 */
[----:B-1----:R-:W2:Y:S04]  /*3480*/  LDL.LU R226, [R1+0x2c] ;  /* 0x00002c0001e27983 */ /* 0x002ea80000300800 */
[----:B------:R1:W-:Y:S01]  /*3490*/  STL [R1+0x98], R225 ;  /* 0x000098e101007387 */ /* 0x0003e20000100800 */
[----:B------:R-:W-:-:S03]  /*34a0*/  FADD R218, R96, R218 ;  /* 0x000000da60da7221 */ /* 0x000fc60000000000 */
[----:B-1----:R-:W3:Y:S04]  /*34b0*/  LDL.LU R225, [R1+0x28] ;  /* 0x0000280001e17983 */ /* 0x002ee80000300800 */
        /* <DEDUP_REMOVED lines=9> */
[----:B------:R1:W-:Y:S04]  /*3550*/  STL [R1+0xa8], R221 ;  /* 0x0000a8dd01007387 */ /* 0x0003e80000100800 */
        /* <DEDUP_REMOVED lines=12> */
[----:B-1----:R-:W3:Y:S01]  /*3620*/  LDL.LU R215, [R1] ;  /* 0x0000000001d77983 */ /* 0x002ee20000300800 */
[----:B------:R-:W-:-:S01]  /*3630*/  FADD R214, R100, R214 ;  /* 0x000000d664d67221 */ /* 0x000fc20000000000 */
[----:B------:R-:W-:Y:S01]  /*3640*/  FADD R213, R101, R213 ;  /* 0x000000d565d57221 */ /* 0x000fe20000000000 */
[----:B------:R-:W-:-:S01]  /*3650*/  FADD R212, R102, R212 ;  /* 0x000000d466d47221 */ /* 0x000fc20000000000 */
[----:B------:R-:W-:Y:S01]  /*3660*/  FADD R211, R103, R211 ;  /* 0x000000d367d37221 */ /* 0x000fe20000000000 */
[----:B------:R-:W-:-:S01]  /*3670*/  FADD R210, R104, R210 ;  /* 0x000000d268d27221 */ /* 0x000fc20000000000 */
[----:B------:R-:W-:Y:S01]  /*3680*/  STL [R1+0xc4], R214 ;  /* 0x0000c4d601007387 */ /* 0x000fe20000100800 */
        /* <DEDUP_REMOVED lines=11> */
[----:B------:R1:W-:Y:S01]  /*3740*/  STL [R1+0xd0], R211 ;  /* 0x0000d0d301007387 */ /* 0x0003e20000100800 */
[----:B------:R-:W-:-:S01]  /*3750*/  FADD R200, R114, R200 ;  /* 0x000000c872c87221 */ /* 0x000fc20000000000 */
[----:B------:R-:W-:Y:S01]  /*3760*/  FADD R199, R115, R199 ;  /* 0x000000c773c77221 */ /* 0x000fe20000000000 */
        /* <DEDUP_REMOVED lines=69> */
[----:B-----5:R-:W-:Y:S01]  /*3bc0*/  FADD R0, R57, R0 ;  /* 0x0000000039007221 */ /* 0x020fe20000000000 */
[----:B----4-:R-:W-:-:S01]  /*3bd0*/  FADD R227, R70, R227 ;  /* 0x000000e346e37221 */ /* 0x010fc20000000000 */
[----:B--2---:R-:W-:Y:S01]  /*3be0*/  FADD R226, R69, R226 ;  /* 0x000000e245e27221 */ /* 0x004fe20000000000 */
[----:B---3--:R-:W-:-:S01]  /*3bf0*/  FADD R225, R68, R225 ;  /* 0x000000e144e17221 */ /* 0x008fc20000000000 */
        /* <DEDUP_REMOVED lines=9> */
[----:B------:R-:W-:-:S05]  /*3c90*/  FADD R215, R58, R215 ;  /* 0x000000d73ad77221 */ /* 0x000fca0000000000 */
[----:B------:R2:W-:Y:S04]  /*3ca0*/  STL [R1], R215 ;  /* 0x000000d701007387 */ /* 0x0005e80000100800 */
[----:B------:R3:W-:Y:S04]  /*3cb0*/  STL [R1+0x4], R216 ;  /* 0x000004d801007387 */ /* 0x0007e80000100800 */
        /* <DEDUP_REMOVED lines=8> */
[----:B-1----:R-:W4:Y:S04]  /*3d40*/  LDL.LU R211, [R1+0x34] ;  /* 0x0000340001d37983 */ /* 0x002f280000300800 */
[----:B------:R1:W-:Y:S04]  /*3d50*/  STL [R1+0x28], R225 ;  /* 0x000028e101007387 */ /* 0x0003e80000100800 */
[----:B------:R-:W4:Y:S04]  /*3d60*/  LDL.LU R212, [R1+0x38] ;  /* 0x0000380001d47983 */ /* 0x000f280000300800 */
[----:B------:R1:W-:Y:S04]  /*3d70*/  STL [R1+0x2c], R226 ;  /* 0x00002ce201007387 */ /* 0x0003e80000100800 */
[----:B------:R-:W4:Y:S04]  /*3d80*/  LDL.LU R213, [R1+0x3c] ;  /* 0x00003c0001d57983 */ /* 0x000f280000300800 */
[----:B------:R1:W-:Y:S04]  /*3d90*/  STL [R1+0x30], R227 ;  /* 0x000030e301007387 */ /* 0x0003e80000100800 */
[----:B------:R-:W4:Y:S04]  /*3da0*/  LDL.LU R214, [R1+0x40] ;  /* 0x0000400001d67983 */ /* 0x000f280000300800 */
[----:B--2---:R-:W2:Y:S04]  /*3db0*/  LDL.LU R215, [R1+0x44] ;  /* 0x0000440001d77983 */ /* 0x004ea80000300800 */
[----:B---3--:R-:W3:Y:S04]  /*3dc0*/  LDL.LU R216, [R1+0x48] ;  /* 0x0000480001d87983 */ /* 0x008ee80000300800 */
[----:B----4-:R-:W4:Y:S04]  /*3dd0*/  LDL.LU R217, [R1+0x4c] ;  /* 0x00004c0001d97983 */ /* 0x010f280000300800 */
[----:B0-----:R-:W4:Y:S04]  /*3de0*/  LDL.LU R218, [R1+0x50] ;  /* 0x0000500001da7983 */ /* 0x001f280000300800 */
[----:B------:R-:W4:Y:S04]  /*3df0*/  LDL.LU R219, [R1+0x54] ;  /* 0x0000540001db7983 */ /* 0x000f280000300800 */
[----:B------:R-:W4:Y:S04]  /*3e00*/  LDL.LU R220, [R1+0x58] ;  /* 0x0000580001dc7983 */ /* 0x000f280000300800 */
[----:B------:R-:W4:Y:S04]  /*3e10*/  LDL.LU R221, [R1+0x5c] ;  /* 0x00005c0001dd7983 */ /* 0x000f280000300800 */
[----:B------:R-:W4:Y:S04]  /*3e20*/  LDL.LU R222, [R1+0x60] ;  /* 0x0000600001de7983 */ /* 0x000f280000300800 */
[----:B------:R-:W4:Y:S04]  /*3e30*/  LDL.LU R223, [R1+0x64] ;  /* 0x0000640001df7983 */ /* 0x000f280000300800 */
[----:B------:R-:W4:Y:S04]  /*3e40*/  LDL.LU R224, [R1+0x68] ;  /* 0x0000680001e07983 */ /* 0x000f280000300800 */
[----:B-1----:R-:W4:Y:S04]  /*3e50*/  LDL.LU R225, [R1+0x6c] ;  /* 0x00006c0001e17983 */ /* 0x002f280000300800 */
[----:B------:R-:W4:Y:S04]  /*3e60*/  LDL.LU R226, [R1+0x70] ;  /* 0x0000700001e27983 */ /* 0x000f280000300800 */
[----:B------:R-:W4:Y:S01]  /*3e70*/  LDL.LU R227, [R1+0x74] ;  /* 0x0000740001e37983 */ /* 0x000f220000300800 */
[----:B------:R-:W-:-:S05]  /*3e80*/  FADD R211, R71, R211 ;  /* 0x000000d347d37221 */ /* 0x000fca0000000000 */
[----:B------:R0:W-:Y:S01]  /*3e90*/  STL [R1+0x34], R211 ;  /* 0x000034d301007387 */ /* 0x0001e20000100800 */
[----:B------:R-:W-:-:S03]  /*3ea0*/  FADD R212, R72, R212 ;  /* 0x000000d448d47221 */ /* 0x000fc60000000000 */
[----:B0-----:R1:W5:Y:S01]  /*3eb0*/  LDL.LU R211, [R1+0xd0] ;  /* 0x0000d00001d37983 */ /* 0x0013620000300800 */
[----:B------:R-:W-:-:S03]  /*3ec0*/  FADD R213, R73, R213 ;  /* 0x000000d549d57221 */ /* 0x000fc60000000000 */
[----:B------:R0:W-:Y:S01]  /*3ed0*/  STL [R1+0x38], R212 ;  /* 0x000038d401007387 */ /* 0x0001e20000100800 */
[----:B------:R-:W-:-:S01]  /*3ee0*/  FADD R214, R74, R214 ;  /* 0x000000d64ad67221 */ /* 0x000fc20000000000 */
[----:B--2---:R-:W-:Y:S02]  /*3ef0*/  FADD R215, R75, R215 ;  /* 0x000000d74bd77221 */ /* 0x004fe40000000000 */
[----:B0-----:R1:W5:Y:S01]  /*3f00*/  LDL.LU R212, [R1+0xcc] ;  /* 0x0000cc0001d47983 */ /* 0x0013620000300800 */
[----:B---3--:R-:W-:-:S03]  /*3f10*/  FADD R216, R76, R216 ;  /* 0x000000d84cd87221 */ /* 0x008fc60000000000 */
[----:B------:R0:W-:Y:S01]  /*3f20*/  STL [R1+0x3c], R213 ;  /* 0x00003cd501007387 */ /* 0x0001e20000100800 */
[----:B----4-:R-:W-:-:S03]  /*3f30*/  FADD R217, R77, R217 ;  /* 0x000000d94dd97221 */ /* 0x010fc60000000000 */
[----:B0-----:R1:W5:Y:S01]  /*3f40*/  LDL.LU R213, [R1+0xc8] ;  /* 0x0000c80001d57983 */ /* 0x0013620000300800 */
[----:B------:R-:W-:-:S03]  /*3f50*/  FADD R218, R78, R218 ;  /* 0x000000da4eda7221 */ /* 0x000fc60000000000 */
[----:B------:R0:W-:Y:S01]  /*3f60*/  STL [R1+0x40], R214 ;  /* 0x000040d601007387 */ /* 0x0001e20000100800 */
[----:B------:R-:W-:-:S01]  /*3f70*/  FADD R219, R79, R219 ;  /* 0x000000db4fdb7221 */ /* 0x000fc20000000000 */
[----:B------:R-:W-:Y:S02]  /*3f80*/  FADD R220, R80, R220 ;  /* 0x000000dc50dc7221 */ /* 0x000fe40000000000 */
[----:B0-----:R1:W5:Y:S04]  /*3f90*/  LDL.LU R214, [R1+0xc4] ;  /* 0x0000c40001d67983 */ /* 0x0013680000300800 */
[----:B------:R0:W-:Y:S01]  /*3fa0*/  STL [R1+0x44], R215 ;  /* 0x000044d701007387 */ /* 0x0001e20000100800 */
[----:B------:R-:W-:-:S01]  /*3fb0*/  FADD R221, R81, R221 ;  /* 0x000000dd51dd7221 */ /* 0x000fc20000000000 */
[----:B------:R-:W-:-:S02]  /*3fc0*/  FADD R222, R82, R222 ;  /* 0x000000de52de7221 */ /* 0x000fc40000000000 */
[----:B0-----:R1:W5:Y:S04]  /*3fd0*/  LDL.LU R215, [R1+0xc0] ;  /* 0x0000c00001d77983 */ /* 0x0013680000300800 */
[----:B------:R0:W-:Y:S01]  /*3fe0*/  STL [R1+0x48], R216 ;  /* 0x000048d801007387 */ /* 0x0001e20000100800 */
[----:B------:R-:W-:-:S03]  /*3ff0*/  FADD R223, R83, R223 ;  /* 0x000000df53df7221 */ /* 0x000fc60000000000 */
        /* <DEDUP_REMOVED lines=13> */
[----:B------:R0:W-:Y:S04]  /*40d0*/  STL [R1+0x5c], R221 ;  /* 0x00005cdd01007387 */ /* 0x0001e80000100800 */
        /* <DEDUP_REMOVED lines=12> */
[----:B0-----:R1:W5:Y:S01]  /*41a0*/  LDL.LU R227, [R1+0x90] ;  /* 0x0000900001e37983 */ /* 0x0013620000300800 */
[----:B------:R-:W-:-:S05]  /*41b0*/  UMOV UR6, URZ ;  /* 0x0000003f00067c82 */ /* 0x000fca0008000000 */
.L_x_29:
[----:B------:R-:W-:Y:S05]  /*41c0*/  @!P1 BRA `(.L_x_30) ;  /* 0x0000000000049947 */ /* 0x000fea0003800000 */
[----:B------:R-:W-:Y:S01]  /*41d0*/  BPT.TRAP 0x1 ;  /* 0x000000040000795c */ /* 0x000fe20000300000 */
.L_x_30:
[----:B------:R4:W-:Y:S04]  /*41e0*/  STL [R1+0x94], R2 ;  /* 0x0000940201007387 */ /* 0x0009e80000100800 */
[----:B----4-:R-:W4:Y:S04]  /*41f0*/  LDL R2, [R1+0x78] ;  /* 0x0000780001027983 */ /* 0x010f280000100800 */
[----:B-----5:R0:W-:Y:S04]  /*4200*/  STL [R1+0x90], R0 ;  /* 0x0000900001007387 */ /* 0x0201e80000100800 */
[----:B0-----:R-:W2:Y:S01]  /*4210*/  LDL R0, [R1+0x7c] ;  /* 0x00007c0001007983 */ /* 0x001ea20000100800 */
[----:B------:R-:W-:Y:S01]  /*4220*/  IMAD.U32 R229, RZ, RZ, UR19 ;  /* 0x00000013ffe57e24 */ /* 0x000fe2000f8e00ff */
[----:B----4-:R-:W-:-:S02]  /*4230*/  ISETP.NE.AND P0, PT, R2, RZ, PT ;  /* 0x000000ff0200720c */ /* 0x010fc40003f05270 */
[----:B------:R0:W5:Y:S11]  /*4240*/  LDL.LU R2, [R1+0x94] ;  /* 0x0000940001027983 */ /* 0x0001760000300800 */
[----:B------:R-:W-:-:S05]  /*4250*/  @P0 LEA R229, R229, UR14, 0x3 ;  /* 0x0000000ee5e50c11 */ /* 0x000fca000f8e18ff */
[----:B------:R-:W-:-:S05]  /*4260*/  @P0 VIADD R229, R229, 0x90 ;  /* 0x00000090e5e50836 */ /* 0x000fca0000000000 */
[----:B--2---:R-:W-:Y:S02]  /*4270*/  @P0 PRMT R229, R0, 0x654, R229 ;  /* 0x0000065400e50816 */ /* 0x004fe400000000e5 */
[----:B------:R0:W5:Y:S01]  /*4280*/  LDL.LU R0, [R1+0x90] ;  /* 0x0000900001007983 */ /* 0x0001620000300800 */
[----:B------:R-:W-:Y:S01]  /*4290*/  UISETP.GT.U32.AND UP0, UPT, UR13, 0x1, UPT ;  /* 0x000000010d00788c */ /* 0x000fe2000bf04070 */
[----:B------:R0:W-:Y:S05]  /*42a0*/  @P0 SYNCS.ARRIVE.TRANS64.RED.A1T0 RZ, [R229+URZ], RZ ;  /* 0x000000ffe5ff09a7 */ /* 0x0001ea000810043f */
[----:B------:R-:W-:-:S13]  /*42b0*/  PLOP3.LUT P0, PT, PT, PT, UP0, 0x80, 0x0 ;  /* 0x000000000000781c */ /* 0x000fda0003f0f008 */
[----:B0-----:R-:W-:Y:S05]  /*42c0*/  @P0 BRA `(.L_x_31) ;  /* 0x0000000000040947 */ /* 0x001fea0003800000 */
[----:B------:R-:W-:Y:S01]  /*42d0*/  BPT.TRAP 0x1 ;  /* 0x000000040000795c */ /* 0x000fe20000300000 */
.L_x_31:
[----:B------:R-:W-:Y:S01]  /*42e0*/  UIADD3 UR18, UR18, 0x1, URZ ;  /* 0x0000000112127890 */ /* 0x000fe2000fffe03f */
[C---:B------:R-:W-:Y:S01]  /*42f0*/  ISETP.GT.AND P0, PT, R228.reuse, 0x1, PT ;  /* 0x00000001e400780c */ /* 0x040fe20003f04270 */
[----:B------:R-:W-:Y:S01]  /*4300*/  UIADD3 UR19, UR19, 0x1, URZ ;  /* 0x0000000113137890 */ /* 0x000fe2000fffe03f */
[----:B------:R-:W-:Y:S01]  /*4310*/  VIADD R228, R228, 0xffffffff ;  /* 0xffffffffe4e47836 */ /* 0x000fe20000000000 */
[----:B------:R-:W-:Y:S02]  /*4320*/  UISETP.NE.AND UP0, UPT, UR18, 0x12, UPT ;  /* 0x000000121200788c */ /* 0x000fe4000bf05270 */
[----:B------:R-:W-:Y:S02]  /*4330*/  UISETP.NE.AND UP1, UPT, UR19, 0x12, UPT ;  /* 0x000000121300788c */ /* 0x000fe4000bf25270 */
[----:B------:R-:W-:Y:S02]  /*4340*/  USEL UR8, URZ, 0x1, UP0 ;  /* 0x000000013f087887 */ /* 0x000fe40008000000 */
[----:B------:R-:W-:-:S02]  /*4350*/  USEL UR18, UR18, URZ, UP0 ;  /* 0x0000003f12127287 */ /* 0x000fc40008000000 */
[----:B------:R-:W-:Y:S02]  /*4360*/  USEL UR19, UR19, URZ, UP1 ;  /* 0x0000003f13137287 */ /* 0x000fe40008800000 */
[----:B------:R-:W-:Y:S01]  /*4370*/  LOP3.LUT R227, R227, UR8, RZ, 0x3c, !PT ;  /* 0x00000008e3e37c12 */ /* 0x000fe2000f8e3cff */
[----:B------:R-:W-:Y:S01]  /*4380*/  UMOV UR8, 0x1 ;  /* 0x0000000100087882 */ /* 0x000fe20000000000 */
[----:B------:R-:W-:Y:S08]  /*4390*/  @P0 BRA `(.L_x_32) ;  /* 0xffffffec00700947 */ /* 0x000ff0000383ffff */
.L_x_24:
[----:B------:R-:W-:-:S04]  /*43a0*/  UISETP.NE.AND UP0, UPT, UR6, URZ, UPT ;  /* 0x0000003f0600728c */ /* 0x000fc8000bf05270 */
[----:B------:R-:W-:-:S06]  /*43b0*/  USEL UR6, URZ, 0x1, !UP0 ;  /* 0x000000013f067887 */ /* 0x000fcc000c000000 */
[----:B------:R-:W-:-:S13]  /*43c0*/  ISETP.NE.AND P0, PT, RZ, UR6, PT ;  /* 0x00000006ff007c0c */ /* 0x000fda000bf05270 */
[----:B------:R-:W-:Y:S05]  /*43d0*/  @!P0 BRA `(.L_x_33) ;  /* 0x0000000c00dc8947 */ /* 0x000fea0003800000 */
[----:B------:R-:W4:Y:S04]  /*43e0*/  LDL.LU R227, [R1+0x74] ;  /* 0x0000740001e37983 */ /* 0x000f280000300800 */
[----:B----4-:R0:W-:Y:S04]  /*43f0*/  STL [R1+0x90], R227 ;  /* 0x000090e301007387 */ /* 0x0101e80000100800 */
[----:B0-----:R-:W4:Y:S04]  /*4400*/  LDL.LU R227, [R1+0x70] ;  /* 0x0000700001e37983 */ /* 0x001f280000300800 */
        /* <DEDUP_REMOVED lines=55> */
[----:B0-----:R-:W4:Y:S01]  /*4780*/  LDL.LU R227, [R1] ;  /* 0x0000000001e37983 */ /* 0x001f220000300800 */
[----:B------:R-:W-:-:S02]  /*4790*/  WARPGROUP.DEPBAR.LE gsb0, 0x0 ;  /* 0x00008000000079c5 */ /* 0x000fc40000010000 */
[----:B------:R-:W-:Y:S01]  /*47a0*/  FADD R226, R88, R226 ;  /* 0x000000e258e27221 */ /* 0x000fe20000000000 */
        /* <DEDUP_REMOVED lines=95> */
[----:B-----5:R-:W-:Y:S01]  /*4da0*/  FADD R2, R56, R2 ;  /* 0x0000000238027221 */ /* 0x020fe20000000000 */
[----:B------:R-:W-:Y:S01]  /*4db0*/  FADD R0, R57, R0 ;  /* 0x0000000039007221 */ /* 0x000fe20000000000 */
[----:B----4-:R-:W-:-:S05]  /*4dc0*/  FADD R227, R58, R227 ;  /* 0x000000e33ae37221 */ /* 0x010fca0000000000 */
[----:B------:R0:W-:Y:S04]  /*4dd0*/  STL [R1], R227 ;  /* 0x000000e301007387 */ /* 0x0001e80000100800 */
[----:B0-----:R-:W4:Y:S02]  /*4de0*/  LDL.LU R227, [R1+0x100] ;  /* 0x0001000001e37983 */ /* 0x001f240000300800 */
[----:B----4-:R-:W-:-:S05]  /*4df0*/  FADD R227, R59, R227 ;  /* 0x000000e33be37221 */ /* 0x010fca0000000000 */
[----:B------:R0:W-:Y:S04]  /*4e00*/  STL [R1+0x4], R227 ;  /* 0x000004e301007387 */ /* 0x0001e80000100800 */
        /* <DEDUP_REMOVED lines=83> */
[----:B------:R0:W-:Y:S02]  /*5340*/  STL [R1+0x74], R227 ;  /* 0x000074e301007387 */ /* 0x0001e40000100800 */
.L_x_33:
[----:B------:R-:W-:Y:S02]  /*5350*/  WARPGROUP.DEPBAR.LE gsb0, 0x0 ;  /* 0x00008000000079c5 */ /* 0x000fe40000010000 */
[----:B------:R-:W4:Y:S02]  /*5360*/  LDC R24, c[0x0][0x28c] ;  /* 0x0000a300ff187b82 */ /* 0x000f240000000800 */
[----:B----4-:R-:W-:-:S13]  /*5370*/  ISETP.GE.AND P0, PT, R24, 0x1, PT ;  /* 0x000000011800780c */ /* 0x010fda0003f06270 */
[----:B------:R-:W-:Y:S05]  /*5380*/  @!P0 BRA `(.L_x_34) ;  /* 0x0000000000648947 */ /* 0x000fea0003800000 */
[----:B------:R-:W-:-:S06]  /*5390*/  UISETP.NE.AND UP0, UPT, UR23, 0x3, UPT ;  /* 0x000000031700788c */ /* 0x000fcc000bf05270 */
[----:B------:R-:W-:-:S13]  /*53a0*/  PLOP3.LUT P0, PT, PT, PT, UP0, 0x80, 0x0 ;  /* 0x000000000000781c */ /* 0x000fda0003f0f008 */
[----:B------:R-:W-:Y:S05]  /*53b0*/  @!P0 BRA `(.L_x_35) ;  /* 0x0000000000048947 */ /* 0x000fea0003800000 */
[----:B------:R-:W-:Y:S01]  /*53c0*/  BPT.TRAP 0x1 ;  /* 0x000000040000795c */ /* 0x000fe20000300000 */
.L_x_35:
[----:B0-----:R-:W4:Y:S01]  /*53d0*/  LDL R227, [R1+0x78] ;  /* 0x0000780001e37983 */ /* 0x001f220000100800 */
[----:B------:R-:W-:Y:S01]  /*53e0*/  BSSY B0, `(.L_x_36) ;  /* 0x000000f000007945 */ /* 0x000fe20003800000 */
[----:B----4-:R-:W-:-:S13]  /*53f0*/  ISETP.NE.AND P0, PT, R227, RZ, PT ;  /* 0x000000ffe300720c */ /* 0x010fda0003f05270 */
[----:B------:R-:W-:Y:S05]  /*5400*/  @!P0 BRA `(.L_x_37) ;  /* 0x0000000000308947 */ /* 0x000fea0003800000 */
[----:B------:R-:W4:Y:S01]  /*5410*/  LDL R227, [R1+0x7c] ;  /* 0x00007c0001e37983 */ /* 0x000f220000100800 */
[----:B------:R-:W-:-:S04]  /*5420*/  UISETP.LT.AND UP0, UPT, UR12, 0x1, UPT ;  /* 0x000000010c00788c */ /* 0x000fc8000bf01270 */
[----:B------:R-:W-:-:S04]  /*5430*/  USEL UR8, UR12, 0x1, UP0 ;  /* 0x000000010c087887 */ /* 0x000fc80008000000 */
[----:B------:R-:W-:-:S04]  /*5440*/  UIADD3 UR8, UR5, UR12, -UR8 ;  /* 0x0000000c05087290 */ /* 0x000fc8000fffe808 */
[----:B------:R-:W-:-:S04]  /*5450*/  UIMAD.WIDE.U32 UR6, UR8, 0x38e38e39, URZ ;  /* 0x38e38e39080678a5 */ /* 0x000fc8000f8e003f */
[----:B------:R-:W-:-:S04]  /*5460*/  USHF.R.U32.HI UR6, URZ, 0x2, UR7 ;  /* 0x000000023f067899 */ /* 0x000fc80008011607 */
[----:B------:R-:W-:-:S04]  /*5470*/  UIMAD UR8, UR6, -0x12, UR8 ;  /* 0xffffffee060878a4 */ /* 0x000fc8000f8e0208 */
[----:B------:R-:W-:-:S04]  /*5480*/  ULEA UR8, UR8, UR14, 0x3 ;  /* 0x0000000e08087291 */ /* 0x000fc8000f8e183f */
[----:B------:R-:W-:-:S06]  /*5490*/  UIADD3 UR8, UR8, 0x90, URZ ;  /* 0x0000009008087890 */ /* 0x000fcc000fffe03f */
[----:B------:R-:W-:-:S05]  /*54a0*/  IMAD.U32 R24, RZ, RZ, UR8 ;  /* 0x00000008ff187e24 */ /* 0x000fca000f8e00ff */
[----:B----4-:R-:W-:-:S04]  /*54b0*/  PRMT R24, R227, 0x654, R24 ;  /* 0x00000654e3187816 */ /* 0x010fc80000000018 */
[----:B------:R0:W-:Y:S03]  /*54c0*/  SYNCS.ARRIVE.TRANS64.RED.A1T0 RZ, [R24+URZ], RZ ;  /* 0x000000ff18ff79a7 */ /* 0x0001e6000810043f */
.L_x_37:
[----:B------:R-:W-:Y:S05]  /*54d0*/  BSYNC B0 ;  /* 0x0000000000007941 */ /* 0x000fea0003800000 */
.L_x_36:
[----:B------:R-:W-:-:S06]  /*54e0*/  UISETP.GT.U32.AND UP0, UPT, UR13, 0x1, UPT ;  /* 0x000000010d00788c */ /* 0x000fcc000bf04070 */
[----:B------:R-:W-:-:S13]  /*54f0*/  PLOP3.LUT P0, PT, PT, PT, UP0, 0x80, 0x0 ;  /* 0x000000000000781c */ /* 0x000fda0003f0f008 */
[----:B------:R-:W-:Y:S05]  /*5500*/  @P0 BRA `(.L_x_34) ;  /* 0x0000000000040947 */ /* 0x000fea0003800000 */
[----:B------:R-:W-:Y:S01]  /*5510*/  BPT.TRAP 0x1 ;  /* 0x000000040000795c */ /* 0x000fe20000300000 */
.L_x_34:
[----:B-----5:R4:W-:Y:S01]  /*5520*/  STL [R1+0x94], R2 ;  /* 0x0000940201007387 */ /* 0x0209e20000100800 */
[----:B------:R-:W1:Y:S01]  /*5530*/  LDC R29, c[0x0][0x288] ;  /* 0x0000a200ff1d7b82 */ /* 0x000e620000000800 */
[----:B------:R-:W-:Y:S02]  /*5540*/  UIADD3 UR9, UR12, UR5, URZ ;  /* 0x000000050c097290 */ /* 0x000fe4000fffe03f */
[----:B------:R-:W-:Y:S01]  /*5550*/  USHF.R.S32.HI UR10, URZ, 0x1f, UR22 ;  /* 0x0000001f3f0a7899 */ /* 0x000fe20008011416 */
[----:B------:R-:W-:Y:S01]  /*5560*/  ULDC.64 UR6, c[0x0][0x5d0] ;  /* 0x0001740000067ab9 */ /* 0x000fe20000000a00 */
[----:B------:R-:W-:Y:S01]  /*5570*/  ULDC UR11, c[0x0][0x284] ;  /* 0x0000a100000b7ab9 */ /* 0x000fe20000000800 */
[----:B----4-:R-:W4:Y:S04]  /*5580*/  LDL.LU R2, [R1+0x88] ;  /* 0x0000880001027983 */ /* 0x010f280000300800 */
[----:B------:R2:W-:Y:S04]  /*5590*/  STL [R1+0x90], R0 ;  /* 0x0000900001007387 */ /* 0x0005e80000100800 */
[----:B0-----:R-:W3:Y:S01]  /*55a0*/  LDL.LU R227, [R1+0x8c] ;  /* 0x00008c0001e37983 */ /* 0x001ee20000300800 */
[----:B--2---:R-:W0:Y:S02]  /*55b0*/  S2R R0, SR_TID.X ;  /* 0x0000000000007919 */ /* 0x004e240000002100 */
[----:B0-----:R-:W-:-:S02]  /*55c0*/  SHF.R.U32.HI R24, RZ, 0x2, R0 ;  /* 0x00000002ff187819 */ /* 0x001fc40000011600 */
[----:B------:R-:W-:Y:S02]  /*55d0*/  LOP3.LUT R26, R0, 0x60, RZ, 0xc0, !PT ;  /* 0x00000060001a7812 */ /* 0x000fe400078ec0ff */
[----:B------:R-:W-:Y:S02]  /*55e0*/  SHF.R.U32.HI R27, RZ, 0x7, R0 ;  /* 0x00000007ff1b7819 */ /* 0x000fe40000011600 */
[----:B------:R-:W-:Y:S02]  /*55f0*/  LOP3.LUT R25, R24, 0x7, RZ, 0xc0, !PT ;  /* 0x0000000718197812 */ /* 0x000fe400078ec0ff */
[----:B------:R-:W-:Y:S02]  /*5600*/  SHF.R.U32.HI R28, RZ, 0x1, R26 ;  /* 0x00000001ff1c7819 */ /* 0x000fe4000001161a */
[----:B------:R-:W-:Y:S02]  /*5610*/  LOP3.LUT R24, R27, 0x1, RZ, 0xc0, !PT ;  /* 0x000000011b187812 */ /* 0x000fe400078ec0ff */
[----:B------:R-:W-:Y:S01]  /*5620*/  IADD3 R27, RZ, -R28, -R25 ;  /* 0x8000001cff1b7210 */ /* 0x000fe20007ffe819 */
[----:B------:R-:W-:-:S02]  /*5630*/  IMAD.SHL.U32 R32, R0, 0x2, RZ ;  /* 0x0000000200207824 */ /* 0x000fc400078e00ff */
[C---:B------:R-:W-:Y:S02]  /*5640*/  IMAD.SHL.U32 R26, R24.reuse, 0x40, RZ ;  /* 0x00000040181a7824 */ /* 0x040fe400078e00ff */
[----:B------:R-:W-:Y:S01]  /*5650*/  IMAD R42, R24, -0x40, R27 ;  /* 0xffffffc0182a7824 */ /* 0x000fe200078e021b */
[----:B------:R-:W-:Y:S01]  /*5660*/  LOP3.LUT R24, R0, 0x3, RZ, 0xc0, !PT ;  /* 0x0000000300187812 */ /* 0x000fe200078ec0ff */
[----:B----4-:R-:W-:Y:S02]  /*5670*/  IMAD.SHL.U32 R41, R2, 0x80, RZ ;  /* 0x0000008002297824 */ /* 0x010fe400078e00ff */
[----:B------:R0:W5:Y:S04]  /*5680*/  LDL.LU R2, [R1+0x94] ;  /* 0x0000940001027983 */ /* 0x0001680000300800 */
[----:B------:R0:W5:Y:S01]  /*5690*/  LDL.LU R0, [R1+0x90] ;  /* 0x0000900001007983 */ /* 0x0001620000300800 */
[----:B------:R-:W-:Y:S01]  /*56a0*/  LOP3.LUT R43, R26, 0x40, R25, 0xe2, !PT ;  /* 0x000000401a2b7812 */ /* 0x000fe200078ee219 */
[----:B---3--:R-:W-:Y:S01]  /*56b0*/  IMAD.SHL.U32 R25, R227, 0x100, RZ ;  /* 0x00000100e3197824 */ /* 0x008fe200078e00ff */
[----:B------:R-:W-:Y:S01]  /*56c0*/  UISETP.GT.U32.AND UP0, UPT, UR9, 0x11, UPT ;  /* 0x000000110900788c */ /* 0x000fe2000bf04070 */
[C---:B-1----:R-:W-:Y:S01]  /*56d0*/  ISETP.GE.AND P0, PT, R41.reuse, R29, PT ;  /* 0x0000001d2900720c */ /* 0x042fe20003f06270 */
[----:B------:R-:W-:Y:S01]  /*56e0*/  UIMAD UR5, UR10, UR6, URZ ;  /* 0x000000060a0572a4 */ /* 0x000fe2000f8e023f */
[----:B------:R-:W-:Y:S01]  /*56f0*/  LOP3.LUT R32, R41, 0x6, R32, 0xf8, !PT ;  /* 0x0000000629207812 */ /* 0x000fe200078ef820 */
[----:B------:R-:W-:Y:S01]  /*5700*/  UISETP.LT.U32.AND UP0, UPT, UR12, 0x12, UP0 ;  /* 0x000000120c00788c */ /* 0x000fe20008701070 */
[----:B------:R-:W-:Y:S01]  /*5710*/  ISETP.GE.OR P0, PT, R25, UR11, P0 ;  /* 0x0000000b19007c0c */ /* 0x000fe20008706670 */
[----:B------:R-:W-:Y:S01]  /*5720*/  UISETP.GE.U32.AND UP1, UPT, UR12, 0x12, UPT ;  /* 0x000000120c00788c */ /* 0x000fe2000bf26070 */
[----:B------:R-:W-:Y:S01]  /*5730*/  IMAD.U32 R27, RZ, RZ, UR6 ;  /* 0x00000006ff1b7e24 */ /* 0x000fe2000f8e00ff */
[----:B------:R-:W-:Y:S01]  /*5740*/  UIMAD UR8, UR22, UR7, UR5 ;  /* 0x00000007160872a4 */ /* 0x000fe2000f8e0205 */
[----:B------:R-:W-:Y:S01]  /*5750*/  SHF.R.S32.HI R33, RZ, 0x1f, R32 ;  /* 0x0000001fff217819 */ /* 0x000fe20000011420 */
[----:B------:R-:W-:-:S02]  /*5760*/  UIMAD.WIDE.U32 UR6, UR9, 0x38e38e39, URZ ;  /* 0x38e38e39090678a5 */ /* 0x000fc4000f8e003f */
[----:B------:R-:W-:Y:S02]  /*5770*/  USEL UR5, URZ, 0x1, !UP0 ;  /* 0x000000013f057887 */ /* 0x000fe4000c000000 */
[----:B------:R-:W-:Y:S01]  /*5780*/  USHF.R.U32.HI UR6, URZ, 0x2, UR7 ;  /* 0x000000023f067899 */ /* 0x000fe20008011607 */
[----:B------:R-:W-:Y:S01]  /*5790*/  IMAD.WIDE.U32 R26, R27, UR22, R32 ;  /* 0x000000161b1a7c25 */ /* 0x000fe2000f8e0020 */
[----:B------:R-:W-:Y:S01]  /*57a0*/  ULOP3.LUT UR4, UR4, UR5, URZ, 0x3c, !UPT ;  /* 0x0000000504047292 */ /* 0x000fe2000f8e3c3f */
[----:B------:R-:W-:Y:S02]  /*57b0*/  IADD3 R42, -R25, UR11, R42 ;  /* 0x0000000b192a7c10 */ /* 0x000fe4000fffe12a */
[----:B------:R-:W-:Y:S01]  /*57c0*/  IMAD.WIDE R38, R227, 0x100, RZ ;  /* 0x00000100e3267825 */ /* 0x000fe200078e02ff */
[----:B------:R-:W-:Y:S02]  /*57d0*/  UIMAD UR5, UR6, -0x12, UR9 ;  /* 0xffffffee060578a4 */ /* 0x000fe4000f8e0209 */
[----:B------:R-:W-:Y:S01]  /*57e0*/  @UP1 ULOP3.LUT UR4, UR4, 0x1, UR6, 0x78, !UPT ;  /* 0x0000000104041892 */ /* 0x000fe2000f8e7806 */
[----:B------:R-:W-:-:S02]  /*57f0*/  IMAD R24, R24, -0x2, R29 ;  /* 0xfffffffe18187824 */ /* 0x000fc400078e021d */
[----:B------:R-:W-:Y:S01]  /*5800*/  VIADD R27, R27, UR8 ;  /* 0x000000081b1b7c36 */ /* 0x000fe20008000000 */
[----:B------:R-:W-:Y:S01]  /*5810*/  LOP3.LUT R43, R38, R43, R28, 0xfe, !PT ;  /* 0x0000002b262b7212 */ /* 0x000fe200078efe1c */
[----:B------:R-:W-:Y:S02]  /*5820*/  IMAD.IADD R41, R24, 0x1, -R41 ;  /* 0x0000000118297824 */ /* 0x000fe400078e0a29 */
[----:B------:R-:W-:Y:S01]  /*5830*/  IMAD.MOV.U32 R40, RZ, RZ, -0x1 ;  /* 0xffffffffff287424 */ /* 0x000fe200078e00ff */
[----:B0-----:R-:W-:Y:S06]  /*5840*/  @P0 BRA `(.L_x_38) ;  /* 0x0000008c00fc0947 */ /* 0x001fec0003800000 */
[----:B------:R-:W0:Y:S01]  /*5850*/  LDC.64 R28, c[0x0][0x5c8] ;  /* 0x00017200ff1c7b82 */ /* 0x000e220000000a00 */
[----:B------:R-:W-:Y:S01]  /*5860*/  ULDC.64 UR6, c[0x0][0x5c0] ;  /* 0x0001700000067ab9 */ /* 0x000fe20000000a00 */
[----:B------:R-:W-:Y:S01]  /*5870*/  BSSY B0, `(.L_x_38) ;  /* 0x00008fc000007945 */ /* 0x000fe20003800000 */
[-C--:B0-----:R-:W-:Y:S01]  /*5880*/  IMAD R24, R39, R28.reuse, RZ ;  /* 0x0000001c27187224 */ /* 0x081fe200078e02ff */
[----:B------:R-:W-:Y:S01]  /*5890*/  SHF.L.U64.HI R34, R28, 0x3, R29 ;  /* 0x000000031c227819 */ /* 0x000fe2000001021d */
[----:B------:R-:W-:-:S04]  /*58a0*/  IMAD.WIDE.U32 R26, R43, R28, R26 ;  /* 0x0000001c2b1a7225 */ /* 0x000fc800078e001a */
[----:B------:R-:W-:Y:S01]  /*58b0*/  IMAD R25, R43, R29, R24 ;  /* 0x0000001d2b197224 */ /* 0x000fe200078e0218 */
[----:B------:R-:W-:Y:S01]  /*58c0*/  IADD3 R24, P3, R26, UR6, RZ ;  /* 0x000000061a187c10 */ /* 0x000fe2000ff7e0ff */
[C---:B------:R-:W-:Y:S01]  /*58d0*/  IMAD.SHL.U32 R35, R28.reuse, 0x8, RZ ;  /* 0x000000081c237824 */ /* 0x040fe200078e00ff */
[----:B------:R-:W-:Y:S01]  /*58e0*/  LEA R30, P2, R28, R26, 0x7 ;  /* 0x0000001a1c1e7211 */ /* 0x000fe200078438ff */
[----:B------:R-:W-:-:S03]  /*58f0*/  IMAD.IADD R27, R27, 0x1, R25 ;  /* 0x000000011b1b7824 */ /* 0x000fc600078e0219 */
[----:B------:R-:W-:Y:S02]  /*5900*/  IADD3 R26, P1, P0, R26, UR6, R35 ;  /* 0x000000061a1a7c10 */ /* 0x000fe4000f83e023 */
[----:B------:R-:W-:Y:S02]  /*5910*/  IADD3.X R25, R27, UR7, RZ, P3, !PT ;  /* 0x000000071b197c10 */ /* 0x000fe40009ffe4ff */
[----:B------:R-:W-:Y:S02]  /*5920*/  FSETP.NEU.AND P3, PT, RZ, UR21, PT ;  /* 0x00000015ff007c0b */ /* 0x000fe4000bf6d000 */
[----:B------:R-:W-:Y:S02]  /*5930*/  LEA.HI.X R31, R28, R27, R29, 0x7, P2 ;  /* 0x0000001b1c1f7211 */ /* 0x000fe400010f3c1d */
[C---:B------:R-:W-:Y:S02]  /*5940*/  IADD3 R28, P2, R30.reuse, UR6, RZ ;  /* 0x000000061e1c7c10 */ /* 0x040fe4000ff5e0ff */
[----:B------:R-:W-:-:S02]  /*5950*/  IADD3 R30, P5, P6, R30, UR6, R35 ;  /* 0x000000061e1e7c10 */ /* 0x000fc4000febe023 */
[----:B------:R-:W-:Y:S02]  /*5960*/  IADD3.X R29, R31, UR7, RZ, P2, !PT ;  /* 0x000000071f1d7c10 */ /* 0x000fe400097fe4ff */
[--C-:B------:R-:W-:Y:S02]  /*5970*/  IADD3.X R27, R27, UR7, R34.reuse, P1, P0 ;  /* 0x000000071b1b7c10 */ /* 0x100fe40008fe0422 */
[----:B------:R-:W-:Y:S01]  /*5980*/  IADD3.X R31, R31, UR7, R34, P5, P6 ;  /* 0x000000071f1f7c10 */ /* 0x000fe2000afec422 */
[----:B------:R-:W-:Y:S06]  /*5990*/  @!P3 BRA `(.L_x_39) ;  /* 0x0000006c001cb947 */ /* 0x000fec0003800000 */
[----:B------:R-:W-:Y:S01]  /*59a0*/  ULDC.64 UR8, c[0x0][0x5b8] ;  /* 0x00016e0000087ab9 */ /* 0x000fe20000000a00 */
[----:B------:R-:W-:Y:S01]  /*59b0*/  ISETP.GE.AND P0, PT, R42, 0x1, PT ;  /* 0x000000012a00780c */ /* 0x000fe20003f06270 */
[----:B------:R-:W-:Y:S02]  /*59c0*/  UIMAD UR6, UR10, UR8, URZ ;  /* 0x000000080a0672a4 */ /* 0x000fe4000f8e023f */
[----:B------:R-:W-:Y:S01]  /*59d0*/  IMAD.U32 R35, RZ, RZ, UR8 ;  /* 0x00000008ff237e24 */ /* 0x000fe2000f8e00ff */
[----:B------:R-:W-:Y:S01]  /*59e0*/  BSSY B1, `(.L_x_40) ;  /* 0x0000010000017945 */ /* 0x000fe20003800000 */
[----:B------:R-:W-:Y:S01]  /*59f0*/  ISETP.LT.OR P3, PT, R41, 0x1, !P0 ;  /* 0x000000012900780c */ /* 0x000fe20004761670 */
[----:B------:R-:W-:Y:S02]  /*5a00*/  UIMAD UR6, UR22, UR9, UR6 ;  /* 0x00000009160672a4 */ /* 0x000fe4000f8e0206 */
[----:B------:R-:W-:Y:S01]  /*5a10*/  IMAD.WIDE.U32 R32, R35, UR22, R32 ;  /* 0x0000001623207c25 */ /* 0x000fe2000f8e0020 */
[----:B------:R-:W-:-:S03]  /*5a20*/  ULDC.64 UR8, c[0x0][0x5a8] ;  /* 0x00016a0000087ab9 */ /* 0x000fc60000000a00 */
[----:B------:R-:W-:Y:S02]  /*5a30*/  IMAD.MOV.U32 R36, RZ, RZ, R32 ;  /* 0x000000ffff247224 */ /* 0x000fe400078e0020 */
[----:B------:R-:W-:Y:S01]  /*5a40*/  VIADD R37, R33, UR6 ;  /* 0x0000000621257c36 */ /* 0x000fe20008000000 */
[----:B------:R-:W-:Y:S02]  /*5a50*/  ULDC.64 UR6, c[0x0][0x5b0] ;  /* 0x00016c0000067ab9 */ /* 0x000fe40000000a00 */
[----:B------:R-:W-:Y:S02]  /*5a60*/  IMAD R34, R39, UR6, RZ ;  /* 0x0000000627227c24 */ /* 0x000fe4000f8e02ff */
[----:B------:R-:W-:-:S04]  /*5a70*/  IMAD.WIDE.U32 R32, R43, UR6, R36 ;  /* 0x000000062b207c25 */ /* 0x000fc8000f8e0024 */
[--C-:B------:R-:W-:Y:S01]  /*5a80*/  IMAD R35, R43, UR7, R34.reuse ;  /* 0x000000072b237c24 */ /* 0x100fe2000f8e0222 */
[----:B------:R-:W-:Y:S02]  /*5a90*/  IADD3 R32, P1, R32, UR8, RZ ;  /* 0x0000000820207c10 */ /* 0x000fe4000ff3e0ff */
[----:B------:R-:W-:Y:S02]  /*5aa0*/  PRMT R34, RZ, 0x7610, R34 ;  /* 0x00007610ff227816 */ /* 0x000fe40000000022 */
[----:B------:R-:W-:Y:S01]  /*5ab0*/  IADD3.X R33, R33, UR9, R35, P1, !PT ;  /* 0x0000000921217c10 */ /* 0x000fe20008ffe423 */
[----:B------:R-:W-:Y:S08]  /*5ac0*/  @P3 BRA `(.L_x_41) ;  /* 0x0000000000043947 */ /* 0x000ff00003800000 */
[----:B------:R0:W5:Y:S02]  /*5ad0*/  LDG.E.U8 R34, desc[UR16][R32.64] ;  /* 0x0000001020227981 */ /* 0x000164000c1e1100 */
.L_x_41:
[----:B------:R-:W-:Y:S05]  /*5ae0*/  BSYNC B1 ;  /* 0x0000000000017941 */ /* 0x000fea0003800000 */
.L_x_40:
[----:B-----5:R-:W-:Y:S01]  /*5af0*/  LOP3.LUT R34, R34, 0xff, RZ, 0xc0, !PT ;  /* 0x000000ff22227812 */ /* 0x020fe200078ec0ff */
[----:B------:R-:W-:Y:S01]  /*5b00*/  BSSY B1, `(.L_x_42) ;  /* 0x000000b000017945 */ /* 0x000fe20003800000 */
[----:B------:R-:W-:Y:S02]  /*5b10*/  ISETP.LT.OR P2, PT, R41, 0x2, !P0 ;  /* 0x000000022900780c */ /* 0x000fe40004741670 */
[----:B------:R-:W-:-:S05]  /*5b20*/  F2FP.F16.E5M2.UNPACK_B R34, R34 ;  /* 0x00000022ff22723e */ /* 0x000fca00020004ff */
[----:B------:R-:W-:-:S05]  /*5b30*/  HADD2.F32 R34, -RZ, R34.H0_H0 ;  /* 0x20000022ff227230 */ /* 0x000fca0000004100 */
[----:B------:R-:W-:Y:S01]  /*5b40*/  FMUL R35, R34, UR21 ;  /* 0x0000001522237c20 */ /* 0x000fe20008400000 */
[----:B------:R-:W-:-:S03]  /*5b50*/  PRMT R34, RZ, 0x7610, R34 ;  /* 0x00007610ff227816 */ /* 0x000fc60000000022 */
[----:B------:R-:W-:-:S05]  /*5b60*/  FFMA R35, R226, UR20, R35 ;  /* 0x00000014e2237c23 */ /* 0x000fca0008000023 */
[----:B------:R-:W-:-:S05]  /*5b70*/  F2FP.SATFINITE.E5M2.F32.PACK_AB_MERGE_C R35, RZ, R35, RZ ;  /* 0x00000023ff23723e */ /* 0x000fca00048060ff */
[----:B------:R1:W-:Y:S01]  /*5b80*/  @!P3 STG.E.U8 desc[UR16][R24.64], R35 ;  /* 0x000000231800b986 */ /* 0x0003e2000c101110 */
[----:B------:R-:W-:Y:S05]  /*5b90*/  @P2 BRA `(.L_x_43) ;  /* 0x0000000000042947 */ /* 0x000fea0003800000 */
[----:B------:R2:W5:Y:S02]  /*5ba0*/  LDG.E.U8 R34, desc[UR16][R32.64+0x1] ;  /* 0x0000011020227981 */ /* 0x000564000c1e1100 */
.L_x_43:
[----:B------:R-:W-:Y:S05]  /*5bb0*/  BSYNC B1 ;  /* 0x0000000000017941 */ /* 0x000fea0003800000 */
.L_x_42:
[----:B-----5:R-:W-:Y:S01]  /*5bc0*/  LOP3.LUT R34, R34, 0xff, RZ, 0xc0, !PT ;  /* 0x000000ff22227812 */ /* 0x020fe200078ec0ff */
[----:B------:R-:W-:Y:S01]  /*5bd0*/  BSSY B1, `(.L_x_44) ;  /* 0x0000013000017945 */ /* 0x000fe20003800000 */
[----:B------:R-:W-:Y:S02]  /*5be0*/  IADD3 R45, P1, R43, 0x8, RZ ;  /* 0x000000082b2d7810 */ /* 0x000fe40007f3e0ff */
[----:B------:R-:W-:-:S03]  /*5bf0*/  F2FP.F16.E5M2.UNPACK_B R34, R34 ;  /* 0x00000022ff22723e */ /* 0x000fc600020004ff */
[----:B-1----:R-:W-:Y:S01]  /*5c00*/  IMAD.X R35, RZ, RZ, R39, P1 ;  /* 0x000000ffff237224 */ /* 0x002fe200008e0627 */
[----:B------:R-:W-:Y:S01]  /*5c10*/  ISETP.GE.AND P1, PT, R42, 0x9, PT ;  /* 0x000000092a00780c */ /* 0x000fe20003f26270 */
[----:B------:R-:W-:Y:S02]  /*5c20*/  HADD2.F32 R34, -RZ, R34.H0_H0 ;  /* 0x20000022ff227230 */ /* 0x000fe40000004100 */
[----:B------:R-:W-:Y:S01]  /*5c30*/  IMAD R46, R35, UR6, RZ ;  /* 0x00000006232e7c24 */ /* 0x000fe2000f8e02ff */
[----:B------:R-:W-:Y:S02]  /*5c40*/  ISETP.LT.OR P5, PT, R41, 0x1, !P1 ;  /* 0x000000012900780c */ /* 0x000fe40004fa1670 */
[----:B------:R-:W-:Y:S01]  /*5c50*/  FMUL R44, R34, UR21 ;  /* 0x00000015222c7c20 */ /* 0x000fe20008400000 */
[----:B------:R-:W-:-:S04]  /*5c60*/  IMAD.WIDE.U32 R34, R45, UR6, R36 ;  /* 0x000000062d227c25 */ /* 0x000fc8000f8e0024 */
[----:B------:R-:W-:Y:S01]  /*5c70*/  FFMA R44, R225, UR20, R44 ;  /* 0x00000014e12c7c23 */ /* 0x000fe2000800002c */
[----:B------:R-:W-:Y:S01]  /*5c80*/  IMAD R45, R45, UR7, R46 ;  /* 0x000000072d2d7c24 */ /* 0x000fe2000f8e022e */
[----:B------:R-:W-:-:S03]  /*5c90*/  IADD3 R34, P3, R34, UR8, RZ ;  /* 0x0000000822227c10 */ /* 0x000fc6000ff7e0ff */
[----:B------:R-:W-:Y:S02]  /*5ca0*/  F2FP.SATFINITE.E5M2.F32.PACK_AB_MERGE_C R47, RZ, R44, RZ ;  /* 0x0000002cff2f723e */ /* 0x000fe400048060ff */
[----:B------:R-:W-:Y:S02]  /*5cb0*/  IADD3.X R35, R35, UR9, R45, P3, !PT ;  /* 0x0000000923237c10 */ /* 0x000fe40009ffe42d */
[----:B------:R-:W-:Y:S01]  /*5cc0*/  PRMT R44, RZ, 0x7610, R44 ;  /* 0x00007610ff2c7816 */ /* 0x000fe2000000002c */
[----:B------:R1:W-:Y:S01]  /*5cd0*/  @!P2 STG.E.U8 desc[UR16][R24.64+0x1], R47 ;  /* 0x0000012f1800a986 */ /* 0x0003e2000c101110 */
[----:B------:R-:W-:Y:S05]  /*5ce0*/  @P5 BRA `(.L_x_45) ;  /* 0x0000000000045947 */ /* 0x000fea0003800000 */
[----:B------:R3:W5:Y:S02]  /*5cf0*/  LDG.E.U8 R44, desc[UR16][R34.64] ;  /* 0x00000010222c7981 */ /* 0x000764000c1e1100 */
.L_x_45:
[----:B------:R-:W-:Y:S05]  /*5d00*/  BSYNC B1 ;  /* 0x0000000000017941 */ /* 0x000fea0003800000 */
.L_x_44:
        /* <DEDUP_REMOVED lines=12> */
.L_x_47:
[----:B------:R-:W-:Y:S05]  /*5dd0*/  BSYNC B1 ;  /* 0x0000000000017941 */ /* 0x000fea0003800000 */
.L_x_46:
[----:B-----5:R-:W-:Y:S01]  /*5de0*/  LOP3.LUT R44, R44, 0xff, RZ, 0xc0, !PT ;  /* 0x000000ff2c2c7812 */ /* 0x020fe200078ec0ff */
[----:B------:R-:W-:Y:S01]  /*5df0*/  BSSY B1, `(.L_x_48) ;  /* 0x000000b000017945 */ /* 0x000fe20003800000 */
[----:B------:R-:W-:Y:S02]  /*5e00*/  ISETP.LT.OR P3, PT, R41, 0x9, !P0 ;  /* 0x000000092900780c */ /* 0x000fe40004761670 */
[----:B------:R-:W-:-:S05]  /*5e10*/  F2FP.F16.E5M2.UNPACK_B R44, R44 ;  /* 0x0000002cff2c723e */ /* 0x000fca00020004ff */
[----:B------:R-:W-:-:S05]  /*5e20*/  HADD2.F32 R44, -RZ, R44.H0_H0 ;  /* 0x2000002cff2c7230 */ /* 0x000fca0000004100 */
[----:B------:R-:W-:-:S04]  /*5e30*/  FMUL R44, R44, UR21 ;  /* 0x000000152c2c7c20 */ /* 0x000fc80008400000 */
[----:B------:R-:W-:-:S05]  /*5e40*/  FFMA R44, R223, UR20, R44 ;  /* 0x00000014df2c7c23 */ /* 0x000fca000800002c */
[----:B----4-:R-:W-:Y:S02]  /*5e50*/  F2FP.SATFINITE.E5M2.F32.PACK_AB_MERGE_C R45, RZ, R44, RZ ;  /* 0x0000002cff2d723e */ /* 0x010fe400048060ff */
[----:B------:R-:W-:-:S03]  /*5e60*/  PRMT R44, RZ, 0x7610, R44 ;  /* 0x00007610ff2c7816 */ /* 0x000fc6000000002c */
[----:B------:R4:W-:Y:S01]  /*5e70*/  @!P2 STG.E.U8 desc[UR16][R26.64+0x1], R45 ;  /* 0x0000012d1a00a986 */ /* 0x0009e2000c101110 */
[----:B------:R-:W-:Y:S05]  /*5e80*/  @P3 BRA `(.L_x_49) ;  /* 0x0000000000043947 */ /* 0x000fea0003800000 */
[----:B------:R0:W5:Y:S02]  /*5e90*/  LDG.E.U8 R44, desc[UR16][R32.64+0x8] ;  /* 0x00000810202c7981 */ /* 0x000164000c1e1100 */
.L_x_49:
[----:B------:R-:W-:Y:S05]  /*5ea0*/  BSYNC B1 ;  /* 0x0000000000017941 */ /* 0x000fea0003800000 */
.L_x_48:
[----:B-----5:R-:W-:Y:S01]  /*5eb0*/  LOP3.LUT R44, R44, 0xff, RZ, 0xc0, !PT ;  /* 0x000000ff2c2c7812 */ /* 0x020fe200078ec0ff */
[----:B------:R-:W-:Y:S01]  /*5ec0*/  BSSY B1, `(.L_x_50) ;  /* 0x000000b000017945 */ /* 0x000fe20003800000 */
[----:B------:R-:W-:Y:S02]  /*5ed0*/  ISETP.LT.OR P2, PT, R41, 0xa, !P0 ;  /* 0x0000000a2900780c */ /* 0x000fe40004741670 */
[----:B------:R-:W-:-:S05]  /*5ee0*/  F2FP.F16.E5M2.UNPACK_B R44, R44 ;  /* 0x0000002cff2c723e */ /* 0x000fca00020004ff */
[----:B------:R-:W-:-:S05]  /*5ef0*/  HADD2.F32 R44, -RZ, R44.H0_H0 ;  /* 0x2000002cff2c7230 */ /* 0x000fca0000004100 */
[----:B----4-:R-:W-:Y:S01]  /*5f00*/  FMUL R45, R44, UR21 ;  /* 0x000000152c2d7c20 */ /* 0x010fe20008400000 */
[----:B------:R-:W-:-:S03]  /*5f10*/  PRMT R44, RZ, 0x7610, R44 ;  /* 0x00007610ff2c7816 */ /* 0x000fc6000000002c */
[----:B------:R-:W-:-:S05]  /*5f20*/  FFMA R45, R222, UR20, R45 ;  /* 0x00000014de2d7c23 */ /* 0x000fca000800002d */
[----:B------:R-:W-:-:S05]  /*5f30*/  F2FP.SATFINITE.E5M2.F32.PACK_AB_MERGE_C R45, RZ, R45, RZ ;  /* 0x0000002dff2d723e */ /* 0x000fca00048060ff */
[----:B------:R4:W-:Y:S01]  /*5f40*/  @!P3 STG.E.U8 desc[UR16][R24.64+0x8], R45 ;  /* 0x0000082d1800b986 */ /* 0x0009e2000c101110 */
[----:B------:R-:W-:Y:S05]  /*5f50*/  @P2 BRA `(.L_x_51) ;  /* 0x0000000000042947 */ /* 0x000fea0003800000 */
[----:B------:R0:W5:Y:S02]  /*5f60*/  LDG.E.U8 R44, desc[UR16][R32.64+0x9] ;  /* 0x00000910202c7981 */ /* 0x000164000c1e1100 */
.L_x_51:
[----:B------:R-:W-:Y:S05]  /*5f70*/  BSYNC B1 ;  /* 0x0000000000017941 */ /* 0x000fea0003800000 */
.L_x_50:
        /* <DEDUP_REMOVED lines=12> */
.L_x_53:
[----:B------:R-:W-:Y:S05]  /*6040*/  BSYNC B1 ;  /* 0x0000000000017941 */ /* 0x000fea0003800000 */
.L_x_52:
        /* <DEDUP_REMOVED lines=12> */
.L_x_55:
[----:B------:R-:W-:Y:S05]  /*6110*/  BSYNC B1 ;  /* 0x0000000000017941 */ /* 0x000fea0003800000 */
.L_x_54:
        /* <DEDUP_REMOVED lines=12> */
.L_x_57:
[----:B------:R-:W-:Y:S05]  /*61e0*/  BSYNC B1 ;  /* 0x0000000000017941 */ /* 0x000fea0003800000 */
.L_x_56:
        /* <DEDUP_REMOVED lines=12> */
.L_x_59:
[----:B------:R-:W-:Y:S05]  /*62b0*/  BSYNC B1 ;  /* 0x0000000000017941 */ /* 0x000fea0003800000 */
.L_x_58:
        /* <DEDUP_REMOVED lines=12> */
.L_x_61:
[----:B------:R-:W-:Y:S05]  /*6380*/  BSYNC B1 ;  /* 0x0000000000017941 */ /* 0x000fea0003800000 */
.L_x_60:
        /* <DEDUP_REMOVED lines=12> */
.L_x_63:
[----:B------:R-:W-:Y:S05]  /*6450*/  BSYNC B1 ;  /* 0x0000000000017941 */ /* 0x000fea0003800000 */
.L_x_62:
        /* <DEDUP_REMOVED lines=12> */
.L_x_65:
[----:B------:R-:W-:Y:S05]  /*6520*/  BSYNC B1 ;  /* 0x0000000000017941 */ /* 0x000fea0003800000 */
.L_x_64:
        /* <DEDUP_REMOVED lines=12> */
.L_x_67:
[----:B------:R-:W-:Y:S05]  /*65f0*/  BSYNC B1 ;  /* 0x0000000000017941 */ /* 0x000fea0003800000 */
.L_x_66:
        /* <DEDUP_REMOVED lines=12> */
.L_x_69:
[----:B------:R-:W-:Y:S05]  /*66c0*/  BSYNC B1 ;  /* 0x0000000000017941 */ /* 0x000fea0003800000 */
.L_x_68:
        /* <DEDUP_REMOVED lines=12> */
.L_x_71:
[----:B------:R-:W-:Y:S05]  /*6790*/  BSYNC B1 ;  /* 0x0000000000017941 */ /* 0x000fea0003800000 */
.L_x_70:
        /* <DEDUP_REMOVED lines=12> */
.L_x_73:
[----:B------:R-:W-:Y:S05]  /*6860*/  BSYNC B1 ;  /* 0x0000000000017941 */ /* 0x000fea0003800000 */
.L_x_72:
        /* <DEDUP_REMOVED lines=12> */
.L_x_75:
[----:B------:R-:W-:Y:S05]  /*6930*/  BSYNC B1 ;  /* 0x0000000000017941 */ /* 0x000fea0003800000 */
.L_x_74:
        /* <DEDUP_REMOVED lines=12> */
.L_x_77:
[----:B------:R-:W-:Y:S05]  /*6a00*/  BSYNC B1 ;  /* 0x0000000000017941 */ /* 0x000fea0003800000 */
.L_x_76:
        /* <DEDUP_REMOVED lines=12> */
.L_x_79:
[----:B------:R-:W-:Y:S05]  /*6ad0*/  BSYNC B1 ;  /* 0x0000000000017941 */ /* 0x000fea0003800000 */
.L_x_78:
        /* <DEDUP_REMOVED lines=12> */
.L_x_81:
[----:B------:R-:W-:Y:S05]  /*6ba0*/  BSYNC B1 ;  /* 0x0000000000017941 */ /* 0x000fea0003800000 */
.L_x_80:
        /* <DEDUP_REMOVED lines=12> */
.L_x_83:
[----:B------:R-:W-:Y:S05]  /*6c70*/  BSYNC B1 ;  /* 0x0000000000017941 */ /* 0x000fea0003800000 */
.L_x_82:
        /* <DEDUP_REMOVED lines=12> */
.L_x_85:
[----:B------:R-:W-:Y:S05]  /*6d40*/  BSYNC B1 ;  /* 0x0000000000017941 */ /* 0x000fea0003800000 */
.L_x_84:
        /* <DEDUP_REMOVED lines=12> */
.L_x_87:
[----:B------:R-:W-:Y:S05]  /*6e10*/  BSYNC B1 ;  /* 0x0000000000017941 */ /* 0x000fea0003800000 */
.L_x_86:
        /* <DEDUP_REMOVED lines=12> */
.L_x_89:
[----:B------:R-:W-:Y:S05]  /*6ee0*/  BSYNC B1 ;  /* 0x0000000000017941 */ /* 0x000fea0003800000 */
.L_x_88:
        /* <DEDUP_REMOVED lines=12> */
.L_x_91:
[----:B------:R-:W-:Y:S05]  /*6fb0*/  BSYNC B1 ;  /* 0x0000000000017941 */ /* 0x000fea0003800000 */
.L_x_90:
        /* <DEDUP_REMOVED lines=12> */
.L_x_93:
[----:B------:R-:W-:Y:S05]  /*7080*/  BSYNC B1 ;  /* 0x0000000000017941 */ /* 0x000fea0003800000 */
.L_x_92:
        /* <DEDUP_REMOVED lines=12> */
.L_x_95:
[----:B------:R-:W-:Y:S05]  /*7150*/  BSYNC B1 ;  /* 0x0000000000017941 */ /* 0x000fea0003800000 */
.L_x_94:
        /* <DEDUP_REMOVED lines=12> */
.L_x_97:
[----:B------:R-:W-:Y:S05]  /*7220*/  BSYNC B1 ;  /* 0x0000000000017941 */ /* 0x000fea0003800000 */
.L_x_96:
        /* <DEDUP_REMOVED lines=12> */
.L_x_99:
[----:B------:R-:W-:Y:S05]  /*72f0*/  BSYNC B1 ;  /* 0x0000000000017941 */ /* 0x000fea0003800000 */
.L_x_98:
        /* <DEDUP_REMOVED lines=12> */
.L_x_101:
[----:B------:R-:W-:Y:S05]  /*73c0*/  BSYNC B1 ;  /* 0x0000000000017941 */ /* 0x000fea0003800000 */
.L_x_100:
        /* <DEDUP_REMOVED lines=12> */
.L_x_103:
[----:B------:R-:W-:Y:S05]  /*7490*/  BSYNC B1 ;  /* 0x0000000000017941 */ /* 0x000fea0003800000 */
.L_x_102:
        /* <DEDUP_REMOVED lines=12> */
.L_x_105:
[----:B------:R-:W-:Y:S05]  /*7560*/  BSYNC B1 ;  /* 0x0000000000017941 */ /* 0x000fea0003800000 */
.L_x_104:
        /* <DEDUP_REMOVED lines=12> */
.L_x_107:
[----:B------:R-:W-:Y:S05]  /*7630*/  BSYNC B1 ;  /* 0x0000000000017941 */ /* 0x000fea0003800000 */
.L_x_106:
        /* <DEDUP_REMOVED lines=12> */
.L_x_109:
[----:B------:R-:W-:Y:S05]  /*7700*/  BSYNC B1 ;  /* 0x0000000000017941 */ /* 0x000fea0003800000 */
.L_x_108:
        /* <DEDUP_REMOVED lines=12> */
.L_x_111:
[----:B------:R-:W-:Y:S05]  /*77d0*/  BSYNC B1 ;  /* 0x0000000000017941 */ /* 0x000fea0003800000 */
.L_x_110:
        /* <DEDUP_REMOVED lines=12> */
.L_x_113:
[----:B------:R-:W-:Y:S05]  /*78a0*/  BSYNC B1 ;  /* 0x0000000000017941 */ /* 0x000fea0003800000 */
.L_x_112:
        /* <DEDUP_REMOVED lines=12> */
.L_x_115:
[----:B------:R-:W-:Y:S05]  /*7970*/  BSYNC B1 ;  /* 0x0000000000017941 */ /* 0x000fea0003800000 */
.L_x_114:
        /* <DEDUP_REMOVED lines=12> */
.L_x_117:
[----:B------:R-:W-:Y:S05]  /*7a40*/  BSYNC B1 ;  /* 0x0000000000017941 */ /* 0x000fea0003800000 */
.L_x_116:
        /* <DEDUP_REMOVED lines=12> */
.L_x_119:
[----:B------:R-:W-:Y:S05]  /*7b10*/  BSYNC B1 ;  /* 0x0000000000017941 */ /* 0x000fea0003800000 */
.L_x_118:
        /* <DEDUP_REMOVED lines=12> */
.L_x_121:
[----:B------:R-:W-:Y:S05]  /*7be0*/  BSYNC B1 ;  /* 0x0000000000017941 */ /* 0x000fea0003800000 */
.L_x_120:
        /* <DEDUP_REMOVED lines=12> */
.L_x_123:
[----:B------:R-:W-:Y:S05]  /*7cb0*/  BSYNC B1 ;  /* 0x0000000000017941 */ /* 0x000fea0003800000 */
.L_x_122:
        /* <DEDUP_REMOVED lines=12> */
.L_x_125:
[----:B------:R-:W-:Y:S05]  /*7d80*/  BSYNC B1 ;  /* 0x0000000000017941 */ /* 0x000fea0003800000 */
.L_x_124:
        /* <DEDUP_REMOVED lines=12> */
.L_x_127:
[----:B------:R-:W-:Y:S05]  /*7e50*/  BSYNC B1 ;  /* 0x0000000000017941 */ /* 0x000fea0003800000 */
.L_x_126:
        /* <DEDUP_REMOVED lines=12> */
.L_x_129:
[----:B------:R-:W-:Y:S05]  /*7f20*/  BSYNC B1 ;  /* 0x0000000000017941 */ /* 0x000fea0003800000 */
.L_x_128:
        /* <DEDUP_REMOVED lines=12> */
.L_x_131:
[----:B------:R-:W-:Y:S05]  /*7ff0*/  BSYNC B1 ;  /* 0x0000000000017941 */ /* 0x000fea0003800000 */
.L_x_130:
        /* <DEDUP_REMOVED lines=12> */
.L_x_133:
[----:B------:R-:W-:Y:S05]  /*80c0*/  BSYNC B1 ;  /* 0x0000000000017941 */ /* 0x000fea0003800000 */
.L_x_132:
        /* <DEDUP_REMOVED lines=12> */
.L_x_135:
[----:B------:R-:W-:Y:S05]  /*8190*/  BSYNC B1 ;  /* 0x0000000000017941 */ /* 0x000fea0003800000 */
.L_x_134:
        /* <DEDUP_REMOVED lines=12> */
.L_x_137:
[----:B------:R-:W-:Y:S05]  /*8260*/  BSYNC B1 ;  /* 0x0000000000017941 */ /* 0x000fea0003800000 */
.L_x_136:
        /* <DEDUP_REMOVED lines=12> */
.L_x_139:
[----:B------:R-:W-:Y:S05]  /*8330*/  BSYNC B1 ;  /* 0x0000000000017941 */ /* 0x000fea0003800000 */
.L_x_138:
        /* <DEDUP_REMOVED lines=12> */
.L_x_141:
[----:B------:R-:W-:Y:S05]  /*8400*/  BSYNC B1 ;  /* 0x0000000000017941 */ /* 0x000fea0003800000 */
.L_x_140:
        /* <DEDUP_REMOVED lines=12> */
.L_x_143:
[----:B------:R-:W-:Y:S05]  /*84d0*/  BSYNC B1 ;  /* 0x0000000000017941 */ /* 0x000fea0003800000 */
.L_x_142:
        /* <DEDUP_REMOVED lines=12> */
.L_x_145:
[----:B------:R-:W-:Y:S05]  /*85a0*/  BSYNC B1 ;  /* 0x0000000000017941 */ /* 0x000fea0003800000 */
.L_x_144:
        /* <DEDUP_REMOVED lines=12> */
.L_x_147:
[----:B------:R-:W-:Y:S05]  /*8670*/  BSYNC B1 ;  /* 0x0000000000017941 */ /* 0x000fea0003800000 */
.L_x_146:
        /* <DEDUP_REMOVED lines=12> */
.L_x_149:
[----:B------:R-:W-:Y:S05]  /*8740*/  BSYNC B1 ;  /* 0x0000000000017941 */ /* 0x000fea0003800000 */
.L_x_148:
        /* <DEDUP_REMOVED lines=12> */
.L_x_151:
[----:B------:R-:W-:Y:S05]  /*8810*/  BSYNC B1 ;  /* 0x0000000000017941 */ /* 0x000fea0003800000 */
.L_x_150:
        /* <DEDUP_REMOVED lines=12> */
.L_x_153:
[----:B------:R-:W-:Y:S05]  /*88e0*/  BSYNC B1 ;  /* 0x0000000000017941 */ /* 0x000fea0003800000 */
.L_x_152:
        /* <DEDUP_REMOVED lines=12> */
.L_x_155:
[----:B------:R-:W-:Y:S05]  /*89b0*/  BSYNC B1 ;  /* 0x0000000000017941 */ /* 0x000fea0003800000 */
.L_x_154:
        /* <DEDUP_REMOVED lines=12> */
.L_x_157:
[----:B------:R-:W-:Y:S05]  /*8a80*/  BSYNC B1 ;  /* 0x0000000000017941 */ /* 0x000fea0003800000 */
.L_x_156:
        /* <DEDUP_REMOVED lines=12> */
.L_x_159:
[----:B------:R-:W-:Y:S05]  /*8b50*/  BSYNC B1 ;  /* 0x0000000000017941 */ /* 0x000fea0003800000 */
.L_x_158:
        /* <DEDUP_REMOVED lines=12> */
.L_x_161:
[----:B------:R-:W-:Y:S05]  /*8c20*/  BSYNC B1 ;  /* 0x0000000000017941 */ /* 0x000fea0003800000 */
.L_x_160:
        /* <DEDUP_REMOVED lines=12> */
.L_x_163:
[----:B------:R-:W-:Y:S05]  /*8cf0*/  BSYNC B1 ;  /* 0x0000000000017941 */ /* 0x000fea0003800000 */
.L_x_162:
[----:B-----5:R-:W-:Y:S01]  /*8d00*/  LOP3.LUT R44, R44, 0xff, RZ, 0xc0, !PT ;  /* 0x000000ff2c2c7812 */ /* 0x020fe200078ec0ff */
[----:B------:R-:W-:Y:S01]  /*8d10*/  BSSY B1, `(.L_x_164) ;  /* 0x000000b000017945 */ /* 0x000fe20003800000 */
[----:B------:R-:W-:Y:S02]  /*8d20*/  ISETP.LT.OR P2, PT, R41, 0x79, !P1 ;  /* 0x000000792900780c */ /* 0x000fe40004f41670 */
[----:B------:R-:W-:Y:S02]  /*8d30*/  F2FP.F16.E5M2.UNPACK_B R44, R44 ;  /* 0x0000002cff2c723e */ /* 0x000fe400020004ff */
[----:B0-2---:R-:W-:-:S03]  /*8d40*/  PRMT R32, RZ, 0x7610, R32 ;  /* 0x00007610ff207816 */ /* 0x005fc60000000020 */
[----:B------:R-:W-:-:S05]  /*8d50*/  HADD2.F32 R44, -RZ, R44.H0_H0 ;  /* 0x2000002cff2c7230 */ /* 0x000fca0000004100 */
[----:B------:R-:W-:-:S04]  /*8d60*/  FMUL R44, R44, UR21 ;  /* 0x000000152c2c7c20 */ /* 0x000fc80008400000 */
[----:B------:R-:W-:-:S05]  /*8d70*/  FFMA R44, R165, UR20, R44 ;  /* 0x00000014a52c7c23 */ /* 0x000fca000800002c */
[----:B------:R-:W-:-:S05]  /*8d80*/  F2FP.SATFINITE.E5M2.F32.PACK_AB_MERGE_C R33, RZ, R44, RZ ;  /* 0x0000002cff21723e */ /* 0x000fca00048060ff */
[----:B------:R0:W-:Y:S01]  /*8d90*/  @!P0 STG.E.U8 desc[UR16][R24.64+0x79], R33 ;  /* 0x0000792118008986 */ /* 0x0001e2000c101110 */
[----:B------:R-:W-:Y:S05]  /*8da0*/  @P2 BRA `(.L_x_165) ;  /* 0x0000000000042947 */ /* 0x000fea0003800000 */
[----:B------:R2:W5:Y:S02]  /*8db0*/  LDG.E.U8 R32, desc[UR16][R34.64+0x78] ;  /* 0x0000781022207981 */ /* 0x000564000c1e1100 */
.L_x_165:
[----:B------:R-:W-:Y:S05]  /*8dc0*/  BSYNC B1 ;  /* 0x0000000000017941 */ /* 0x000fea0003800000 */
.L_x_164:
[----:B-----5:R-:W-:Y:S01]  /*8dd0*/  LOP3.LUT R32, R32, 0xff, RZ, 0xc0, !PT ;  /* 0x000000ff20207812 */ /* 0x020fe200078ec0ff */
[----:B------:R-:W-:Y:S01]  /*8de0*/  BSSY B1, `(.L_x_166) ;  /* 0x000000b000017945 */ /* 0x000fe20003800000 */
[----:B------:R-:W-:Y:S02]  /*8df0*/  ISETP.LT.OR P1, PT, R41, 0x7a, !P1 ;  /* 0x0000007a2900780c */ /* 0x000fe40004f21670 */
[----:B------:R-:W-:Y:S02]  /*8e00*/  F2FP.F16.E5M2.UNPACK_B R32, R32 ;  /* 0x00000020ff20723e */ /* 0x000fe400020004ff */
[----:B01--4-:R-:W-:-:S03]  /*8e10*/  PRMT R24, RZ, 0x7610, R24 ;  /* 0x00007610ff187816 */ /* 0x013fc60000000018 */
[----:B------:R-:W-:-:S05]  /*8e20*/  HADD2.F32 R32, -RZ, R32.H0_H0 ;  /* 0x20000020ff207230 */ /* 0x000fca0000004100 */
[----:B------:R-:W-:-:S04]  /*8e30*/  FMUL R25, R32, UR21 ;  /* 0x0000001520197c20 */ /* 0x000fc80008400000 */
[----:B------:R-:W-:-:S05]  /*8e40*/  FFMA R25, R164, UR20, R25 ;  /* 0x00000014a4197c23 */ /* 0x000fca0008000019 */
[----:B------:R-:W-:-:S05]  /*8e50*/  F2FP.SATFINITE.E5M2.F32.PACK_AB_MERGE_C R25, RZ, R25, RZ ;  /* 0x00000019ff19723e */ /* 0x000fca00048060ff */
[----:B------:R0:W-:Y:S01]  /*8e60*/  @!P2 STG.E.U8 desc[UR16][R26.64+0x78], R25 ;  /* 0x000078191a00a986 */ /* 0x0001e2000c101110 */
[----:B------:R-:W-:Y:S05]  /*8e70*/  @P1 BRA `(.L_x_167) ;  /* 0x0000000000041947 */ /* 0x000fea0003800000 */
[----:B------:R1:W5:Y:S02]  /*8e80*/  LDG.E.U8 R24, desc[UR16][R34.64+0x79] ;  /* 0x0000791022187981 */ /* 0x000364000c1e1100 */
.L_x_167:
[----:B------:R-:W-:Y:S05]  /*8e90*/  BSYNC B1 ;  /* 0x0000000000017941 */ /* 0x000fea0003800000 */
.L_x_166:
[----:B-----5:R-:W-:Y:S01]  /*8ea0*/  LOP3.LUT R24, R24, 0xff, RZ, 0xc0, !PT ;  /* 0x000000ff18187812 */ /* 0x020fe200078ec0ff */
[----:B------:R-:W-:Y:S01]  /*8eb0*/  BSSY B1, `(.L_x_168) ;  /* 0x0000013000017945 */ /* 0x000fe20003800000 */
[----:B------:R-:W-:Y:S02]  /*8ec0*/  IADD3 R33, P0, R43, 0x80, RZ ;  /* 0x000000802b217810 */ /* 0x000fe40007f1e0ff */
[----:B------:R-:W-:-:S03]  /*8ed0*/  F2FP.F16.E5M2.UNPACK_B R24, R24 ;  /* 0x00000018ff18723e */ /* 0x000fc600020004ff */
[----:B0-----:R-:W-:Y:S01]  /*8ee0*/  IMAD.X R25, RZ, RZ, R39, P0 ;  /* 0x000000ffff197224 */ /* 0x001fe200000e0627 */
[----:B------:R-:W-:Y:S01]  /*8ef0*/  ISETP.GE.AND P0, PT, R42, 0x81, PT ;  /* 0x000000812a00780c */ /* 0x000fe20003f06270 */
[----:B------:R-:W-:Y:S02]  /*8f00*/  HADD2.F32 R24, -RZ, R24.H0_H0 ;  /* 0x20000018ff187230 */ /* 0x000fe40000004100 */
[----:B-123--:R-:W-:Y:S01]  /*8f10*/  IMAD R34, R25, UR6, RZ ;  /* 0x0000000619227c24 */ /* 0x00efe2000f8e02ff */
        /* <DEDUP_REMOVED lines=12> */
.L_x_169:
[----:B------:R-:W-:Y:S05]  /*8fe0*/  BSYNC B1 ;  /* 0x0000000000017941 */ /* 0x000fea0003800000 */
.L_x_168:
[----:B-----5:R-:W-:Y:S01]  /*8ff0*/  LOP3.LUT R32, R32, 0xff, RZ, 0xc0, !PT ;  /* 0x000000ff20207812 */ /* 0x020fe200078ec0ff */
[----:B------:R-:W-:Y:S01]  /*9000*/  BSSY B1, `(.L_x_170) ;  /* 0x000000b000017945 */ /* 0x000fe20003800000 */
[----:B------:R-:W-:Y:S02]  /*9010*/  ISETP.LT.OR P2, PT, R41, 0x2, !P0 ;  /* 0x000000022900780c */ /* 0x000fe40004741670 */
[----:B------:R-:W-:Y:S02]  /*9020*/  F2FP.F16.E5M2.UNPACK_B R32, R32 ;  /* 0x00000020ff20723e */ /* 0x000fe400020004ff */
[----:B0-----:R-:W-:-:S03]  /*9030*/  PRMT R26, RZ, 0x7610, R26 ;  /* 0x00007610ff1a7816 */ /* 0x001fc6000000001a */
[----:B------:R-:W-:-:S05]  /*9040*/  HADD2.F32 R32, -RZ, R32.H0_H0 ;  /* 0x20000020ff207230 */ /* 0x000fca0000004100 */
[----:B------:R-:W-:-:S04]  /*9050*/  FMUL R27, R32, UR21 ;  /* 0x00000015201b7c20 */ /* 0x000fc80008400000 */
[----:B------:R-:W-:-:S05]  /*9060*/  FFMA R27, R162, UR20, R27 ;  /* 0x00000014a21b7c23 */ /* 0x000fca000800001b */
[----:B------:R-:W-:-:S05]  /*9070*/  F2FP.SATFINITE.E5M2.F32.PACK_AB_MERGE_C R27, RZ, R27, RZ ;  /* 0x0000001bff1b723e */ /* 0x000fca00048060ff */
[----:B------:R0:W-:Y:S01]  /*9080*/  @!P3 STG.E.U8 desc[UR16][R28.64], R27 ;  /* 0x0000001b1c00b986 */ /* 0x0001e2000c101110 */
[----:B------:R-:W-:Y:S05]  /*9090*/  @P2 BRA `(.L_x_171) ;  /* 0x0000000000042947 */ /* 0x000fea0003800000 */
[----:B------:R2:W5:Y:S02]  /*90a0*/  LDG.E.U8 R26, desc[UR16][R24.64+0x1] ;  /* 0x00000110181a7981 */ /* 0x000564000c1e1100 */
.L_x_171:
[----:B------:R-:W-:Y:S05]  /*90b0*/  BSYNC B1 ;  /* 0x0000000000017941 */ /* 0x000fea0003800000 */
.L_x_170:
[----:B-----5:R-:W-:Y:S01]  /*90c0*/  LOP3.LUT R26, R26, 0xff, RZ, 0xc0, !PT ;  /* 0x000000ff1a1a7812 */ /* 0x020fe200078ec0ff */
[----:B------:R-:W-:Y:S01]  /*90d0*/  BSSY B1, `(.L_x_172) ;  /* 0x0000013000017945 */ /* 0x000fe20003800000 */
[----:B------:R-:W-:Y:S02]  /*90e0*/  IADD3 R43, P1, R43, 0x88, RZ ;  /* 0x000000882b2b7810 */ /* 0x000fe40007f3e0ff */
[----:B------:R-:W-:Y:S02]  /*90f0*/  F2FP.F16.E5M2.UNPACK_B R26, R26 ;  /* 0x0000001aff1a723e */ /* 0x000fe400020004ff */
[----:B------:R-:W-:Y:S01]  /*9100*/  PRMT R32, RZ, 0x7610, R32 ;  /* 0x00007610ff207816 */ /* 0x000fe20000000020 */
[----:B------:R-:W-:Y:S01]  /*9110*/  IMAD.X R38, RZ, RZ, R39, P1 ;  /* 0x000000ffff267224 */ /* 0x000fe200008e0627 */
[----:B------:R-:W-:Y:S01]  /*9120*/  ISETP.GE.AND P1, PT, R42, 0x89, PT ;  /* 0x000000892a00780c */ /* 0x000fe20003f26270 */
[----:B------:R-:W-:Y:S02]  /*9130*/  HADD2.F32 R26, -RZ, R26.H0_H0 ;  /* 0x2000001aff1a7230 */ /* 0x000fe40000004100 */
[----:B------:R-:W-:Y:S01]  /*9140*/  IMAD R38, R38, UR6, RZ ;  /* 0x0000000626267c24 */ /* 0x000fe2000f8e02ff */
[----:B------:R-:W-:Y:S01]  /*9150*/  ISETP.LT.OR P5, PT, R41, 0x1, !P1 ;  /* 0x000000012900780c */ /* 0x000fe20004fa1670 */
[----:B------:R-:W-:-:S04]  /*9160*/  IMAD.WIDE.U32 R36, R43, UR6, R36 ;  /* 0x000000062b247c25 */ /* 0x000fc8000f8e0024 */
[----:B------:R-:W-:Y:S01]  /*9170*/  FMUL R26, R26, UR21 ;  /* 0x000000151a1a7c20 */ /* 0x000fe20008400000 */
[----:B------:R-:W-:-:S03]  /*9180*/  IMAD R43, R43, UR7, R38 ;  /* 0x000000072b2b7c24 */ /* 0x000fc6000f8e0226 */
[----:B------:R-:W-:Y:S01]  /*9190*/  FFMA R161, R161, UR20, R26 ;  /* 0x00000014a1a17c23 */ /* 0x000fe2000800001a */
[----:B------:R-:W-:-:S04]  /*91a0*/  IADD3 R26, P3, R36, UR8, RZ ;  /* 0x00000008241a7c10 */ /* 0x000fc8000ff7e0ff */
[----:B------:R-:W-:Y:S02]  /*91b0*/  F2FP.SATFINITE.E5M2.F32.PACK_AB_MERGE_C R161, RZ, R161, RZ ;  /* 0x000000a1ffa1723e */ /* 0x000fe400048060ff */
[----:B0-----:R-:W-:-:S03]  /*91c0*/  IADD3.X R27, R37, UR9, R43, P3, !PT ;  /* 0x00000009251b7c10 */ /* 0x001fc60009ffe42b */
[----:B------:R0:W-:Y:S01]  /*91d0*/  @!P2 STG.E.U8 desc[UR16][R28.64+0x1], R161 ;  /* 0x000001a11c00a986 */ /* 0x0001e2000c101110 */
[----:B------:R-:W-:Y:S05]  /*91e0*/  @P5 BRA `(.L_x_173) ;  /* 0x0000000000045947 */ /* 0x000fea0003800000 */
[----:B------:R3:W5:Y:S02]  /*91f0*/  LDG.E.U8 R32, desc[UR16][R26.64] ;  /* 0x000000101a207981 */ /* 0x000764000c1e1100 */
.L_x_173:
[----:B------:R-:W-:Y:S05]  /*9200*/  BSYNC B1 ;  /* 0x0000000000017941 */ /* 0x000fea0003800000 */
.L_x_172:
        /* <DEDUP_REMOVED lines=12> */
.L_x_175:
[----:B------:R-:W-:Y:S05]  /*92d0*/  BSYNC B1 ;  /* 0x0000000000017941 */ /* 0x000fea0003800000 */
.L_x_174:
        /* <DEDUP_REMOVED lines=12> */
.L_x_177:
[----:B------:R-:W-:Y:S05]  /*93a0*/  BSYNC B1 ;  /* 0x0000000000017941 */ /* 0x000fea0003800000 */
.L_x_176:
        /* <DEDUP_REMOVED lines=12> */
.L_x_179:
[----:B------:R-:W-:Y:S05]  /*9470*/  BSYNC B1 ;  /* 0x0000000000017941 */ /* 0x000fea0003800000 */
.L_x_178:
        /* <DEDUP_REMOVED lines=12> */
.L_x_181:
[----:B------:R-:W-:Y:S05]  /*9540*/  BSYNC B1 ;  /* 0x0000000000017941 */ /* 0x000fea0003800000 */
.L_x_180:
        /* <DEDUP_REMOVED lines=12> */
.L_x_183:
[----:B------:R-:W-:Y:S05]  /*9610*/  BSYNC B1 ;  /* 0x0000000000017941 */ /* 0x000fea0003800000 */
.L_x_182:
        /* <DEDUP_REMOVED lines=12> */
.L_x_185:
[----:B------:R-:W-:Y:S05]  /*96e0*/  BSYNC B1 ;  /* 0x0000000000017941 */ /* 0x000fea0003800000 */
.L_x_184:
        /* <DEDUP_REMOVED lines=12> */
.L_x_187:
[----:B------:R-:W-:Y:S05]  /*97b0*/  BSYNC B1 ;  /* 0x0000000000017941 */ /* 0x000fea0003800000 */
.L_x_186:
        /* <DEDUP_REMOVED lines=12> */
.L_x_189:
[----:B------:R-:W-:Y:S05]  /*9880*/  BSYNC B1 ;  /* 0x0000000000017941 */ /* 0x000fea0003800000 */
.L_x_188:
        /* <DEDUP_REMOVED lines=12> */
.L_x_191:
[----:B------:R-:W-:Y:S05]  /*9950*/  BSYNC B1 ;  /* 0x0000000000017941 */ /* 0x000fea0003800000 */
.L_x_190:
[----:B-----5:R-:W-:Y:S01]  /*9960*/  LOP3.LUT R32, R32, 0xff, RZ, 0xc0, !PT ;  /* 0x000000ff20207812 */ /* 0x020fe200078ec0ff */
[----:B------:R-:W-:Y:S01]  /*9970*/  BSSY B1, `(.L_x_192) ;  /* 0x000000b000017945 */ /* 0x000fe20003800000 */
[----:B------:R-:W-:Y:S02]  /*9980*/  ISETP.LT.OR P3, PT, R41, 0x19, !P0 ;  /* 0x000000192900780c */ /* 0x000fe40004761670 */
[----:B------:R-:W-:-:S05]  /*9990*/  F2FP.F16.E5M2.UNPACK_B R32, R32 ;  /* 0x00000020ff20723e */ /* 0x000fca00020004ff */
[----:B------:R-:W-:-:S05]  /*99a0*/  HADD2.F32 R32, -RZ, R32.H0_H0 ;  /* 0x20000020ff207230 */ /* 0x000fca0000004100 */
[----:B------:R-:W-:-:S04]  /*99b0*/  FMUL R32, R32, UR21 ;  /* 0x0000001520207c20 */ /* 0x000fc80008400000 */
[----:B------:R-:W-:Y:S01]  /*99c0*/  FFMA R32, R23, UR20, R32 ;  /* 0x0000001417207c23 */ /* 0x000fe20008000020 */
[----:B------:R-:W-:-:S04]  /*99d0*/  PRMT R23, RZ, 0x7610, R23 ;  /* 0x00007610ff177816 */ /* 0x000fc80000000017 */
[----:B----4-:R-:W-:-:S05]  /*99e0*/  F2FP.SATFINITE.E5M2.F32.PACK_AB_MERGE_C R33, RZ, R32, RZ ;  /* 0x00000020ff21723e */ /* 0x010fca00048060ff */
[----:B------:R4:W-:Y:S01]  /*99f0*/  @!P2 STG.E.U8 desc[UR16][R30.64+0x11], R33 ;  /* 0x000011211e00a986 */ /* 0x0009e2000c101110 */
[----:B------:R-:W-:Y:S05]  /*9a00*/  @P3 BRA `(.L_x_193) ;  /* 0x0000000000043947 */ /* 0x000fea0003800000 */
[----:B------:R0:W5:Y:S02]  /*9a10*/  LDG.E.U8 R23, desc[UR16][R24.64+0x18] ;  /* 0x0000181018177981 */ /* 0x000164000c1e1100 */
.L_x_193:
[----:B------:R-:W-:Y:S05]  /*9a20*/  BSYNC B1 ;  /* 0x0000000000017941 */ /* 0x000fea0003800000 */
.L_x_192:
        /* <DEDUP_REMOVED lines=8> */
[----:B------:R-:W-:-:S05]  /*9ab0*/  F2FP.SATFINITE.E5M2.F32.PACK_AB_MERGE_C R23, RZ, R23, RZ ;  /* 0x00000017ff17723e */ /* 0x000fca00048060ff */
[----:B------:R0:W-:Y:S01]  /*9ac0*/  @!P3 STG.E.U8 desc[UR16][R28.64+0x18], R23 ;  /* 0x000018171c00b986 */ /* 0x0001e2000c101110 */
[----:B------:R-:W-:Y:S05]  /*9ad0*/  @P2 BRA `(.L_x_195) ;  /* 0x0000000000042947 */ /* 0x000fea0003800000 */
[----:B------:R0:W5:Y:S02]  /*9ae0*/  LDG.E.U8 R22, desc[UR16][R24.64+0x19] ;  /* 0x0000191018167981 */ /* 0x000164000c1e1100 */
.L_x_195:
[----:B------:R-:W-:Y:S05]  /*9af0*/  BSYNC B1 ;  /* 0x0000000000017941 */ /* 0x000fea0003800000 */
.L_x_194:
        /* <DEDUP_REMOVED lines=8> */
[----:B0-----:R-:W-:-:S05]  /*9b80*/  F2FP.SATFINITE.E5M2.F32.PACK_AB_MERGE_C R23, RZ, R22, RZ ;  /* 0x00000016ff17723e */ /* 0x001fca00048060ff */
[----:B------:R0:W-:Y:S01]  /*9b90*/  @!P2 STG.E.U8 desc[UR16][R28.64+0x19], R23 ;  /* 0x000019171c00a986 */ /* 0x0001e2000c101110 */
[----:B------:R-:W-:Y:S05]  /*9ba0*/  @P3 BRA `(.L_x_197) ;  /* 0x0000000000043947 */ /* 0x000fea0003800000 */
[----:B------:R0:W5:Y:S02]  /*9bb0*/  LDG.E.U8 R21, desc[UR16][R26.64+0x18] ;  /* 0x000018101a157981 */ /* 0x000164000c1e1100 */
.L_x_197:
[----:B------:R-:W-:Y:S05]  /*9bc0*/  BSYNC B1 ;  /* 0x0000000000017941 */ /* 0x000fea0003800000 */
.L_x_196:
        /* <DEDUP_REMOVED lines=12> */
.L_x_199:
[----:B------:R-:W-:Y:S05]  /*9c90*/  BSYNC B1 ;  /* 0x0000000000017941 */ /* 0x000fea0003800000 */
.L_x_198:
        /* <DEDUP_REMOVED lines=12> */
.L_x_201:
[----:B------:R-:W-:Y:S05]  /*9d60*/  BSYNC B1 ;  /* 0x0000000000017941 */ /* 0x000fea0003800000 */
.L_x_200:
        /* <DEDUP_REMOVED lines=12> */
.L_x_203:
[----:B------:R-:W-:Y:S05]  /*9e30*/  BSYNC B1 ;  /* 0x0000000000017941 */ /* 0x000fea0003800000 */
.L_x_202:
        /* <DEDUP_REMOVED lines=12> */
.L_x_205:
[----:B------:R-:W-:Y:S05]  /*9f00*/  BSYNC B1 ;  /* 0x0000000000017941 */ /* 0x000fea0003800000 */
.L_x_204:
        /* <DEDUP_REMOVED lines=12> */
.L_x_207:
[----:B------:R-:W-:Y:S05]  /*9fd0*/  BSYNC B1 ;  /* 0x0000000000017941 */ /* 0x000fea0003800000 */
.L_x_206:
        /* <DEDUP_REMOVED lines=12> */
.L_x_209:
[----:B------:R-:W-:Y:S05]  /*a0a0*/  BSYNC B1 ;  /* 0x0000000000017941 */ /* 0x000fea0003800000 */
.L_x_208:
        /* <DEDUP_REMOVED lines=12> */
.L_x_211:
[----:B------:R-:W-:Y:S05]  /*a170*/  BSYNC B1 ;  /* 0x0000000000017941 */ /* 0x000fea0003800000 */
.L_x_210:
        /* <DEDUP_REMOVED lines=12> */
.L_x_213:
[----:B------:R-:W-:Y:S05]  /*a240*/  BSYNC B1 ;  /* 0x0000000000017941 */ /* 0x000fea0003800000 */
.L_x_212:
        /* <DEDUP_REMOVED lines=12> */
.L_x_215:
[----:B------:R-:W-:Y:S05]  /*a310*/  BSYNC B1 ;  /* 0x0000000000017941 */ /* 0x000fea0003800000 */
.L_x_214:
        /* <DEDUP_REMOVED lines=12> */
.L_x_217:
[----:B------:R-:W-:Y:S05]  /*a3e0*/  BSYNC B1 ;  /* 0x0000000000017941 */ /* 0x000fea0003800000 */
.L_x_216:
        /* <DEDUP_REMOVED lines=12> */
.L_x_219:
[----:B------:R-:W-:Y:S05]  /*a4b0*/  BSYNC B1 ;  /* 0x0000000000017941 */ /* 0x000fea0003800000 */
.L_x_218:
        /* <DEDUP_REMOVED lines=12> */
.L_x_221:
[----:B------:R-:W-:Y:S05]  /*a580*/  BSYNC B1 ;  /* 0x0000000000017941 */ /* 0x000fea0003800000 */
.L_x_220:
        /* <DEDUP_REMOVED lines=12> */
.L_x_223:
[----:B------:R-:W-:Y:S05]  /*a650*/  BSYNC B1 ;  /* 0x0000000000017941 */ /* 0x000fea0003800000 */
.L_x_222:
        /* <DEDUP_REMOVED lines=12> */
.L_x_225:
[----:B------:R-:W-:Y:S05]  /*a720*/  BSYNC B1 ;  /* 0x0000000000017941 */ /* 0x000fea0003800000 */
.L_x_224:
        /* <DEDUP_REMOVED lines=12> */
.L_x_227:
[----:B------:R-:W-:Y:S05]  /*a7f0*/  BSYNC B1 ;  /* 0x0000000000017941 */ /* 0x000fea0003800000 */
.L_x_226:
        /* <DEDUP_REMOVED lines=12> */
.L_x_229:
[----:B------:R-:W-:Y:S05]  /*a8c0*/  BSYNC B1 ;  /* 0x0000000000017941 */ /* 0x000fea0003800000 */
.L_x_228:
        /* <DEDUP_REMOVED lines=12> */
.L_x_231:
[----:B------:R-:W-:Y:S05]  /*a990*/  BSYNC B1 ;  /* 0x0000000000017941 */ /* 0x000fea0003800000 */
.L_x_230:
        /* <DEDUP_REMOVED lines=12> */
.L_x_233:
[----:B------:R-:W-:Y:S05]  /*aa60*/  BSYNC B1 ;  /* 0x0000000000017941 */ /* 0x000fea0003800000 */
.L_x_232:
        /* <DEDUP_REMOVED lines=12> */
.L_x_235:
[----:B------:R-:W-:Y:S05]  /*ab30*/  BSYNC B1 ;  /* 0x0000000000017941 */ /* 0x000fea0003800000 */
.L_x_234:
[----:B-----5:R-:W-:Y:S01]  /*ab40*/  LOP3.LUT R2, R2, 0xff, RZ, 0xc0, !PT ;  /* 0x000000ff02027812 */ /* 0x020fe200078ec0ff */
[----:B------:R-:W-:Y:S01]  /*ab50*/  BSSY B1, `(.L_x_236) ;  /* 0x000000b000017945 */ /* 0x000fe20003800000 */
[----:B------:R-:W-:Y:S02]  /*ab60*/  ISETP.LT.OR P3, PT, R41, 0x41, !P1 ;  /* 0x000000412900780c */ /* 0x000fe40004f61670 */
[----:B------:R-:W-:-:S05]  /*ab70*/  F2FP.F16.E5M2.UNPACK_B R2, R2 ;  /* 0x00000002ff02723e */ /* 0x000fca00020004ff */
[----:B------:R-:W-:-:S05]  /*ab80*/  HADD2.F32 R2, -RZ, R2.H0_H0 ;  /* 0x20000002ff027230 */ /* 0x000fca0000004100 */
[----:B0-----:R-:W-:-:S04]  /*ab90*/  FMUL R3, R2, UR21 ;  /* 0x0000001502037c20 */ /* 0x001fc80008400000 */
[----:B------:R-:W-:Y:S01]  /*aba0*/  FFMA R3, R0, UR20, R3 ;  /* 0x0000001400037c23 */ /* 0x000fe20008000003 */
[----:B------:R-:W-:-:S04]  /*abb0*/  PRMT R0, RZ, 0x7610, R0 ;  /* 0x00007610ff007816 */ /* 0x000fc80000000000 */
[----:B------:R-:W-:-:S05]  /*abc0*/  F2FP.SATFINITE.E5M2.F32.PACK_AB_MERGE_C R3, RZ, R3, RZ ;  /* 0x00000003ff03723e */ /* 0x000fca00048060ff */
[----:B------:R0:W-:Y:S01]  /*abd0*/  @!P2 STG.E.U8 desc[UR16][R28.64+0x41], R3 ;  /* 0x000041031c00a986 */ /* 0x0001e2000c101110 */
[----:B------:R-:W-:Y:S05]  /*abe0*/  @P3 BRA `(.L_x_237) ;  /* 0x0000000000043947 */ /* 0x000fea0003800000 */
[----:B------:R0:W5:Y:S02]  /*abf0*/  LDG.E.U8 R0, desc[UR16][R26.64+0x40] ;  /* 0x000040101a007981 */ /* 0x000164000c1e1100 */
.L_x_237:
[----:B------:R-:W-:Y:S05]  /*ac00*/  BSYNC B1 ;  /* 0x0000000000017941 */ /* 0x000fea0003800000 */
.L_x_236:
[----:B------:R-:W2:Y:S01]  /*ac10*/  LDL.LU R2, [R1] ;  /* 0x0000000001027983 */ /* 0x000ea20000300800 */
[----:B-----5:R-:W-:Y:S01]  /*ac20*/  LOP3.LUT R0, R0, 0xff, RZ, 0xc0, !PT ;  /* 0x000000ff00007812 */ /* 0x020fe200078ec0ff */
[----:B------:R-:W-:Y:S01]  /*ac30*/  BSSY B1, `(.L_x_238) ;  /* 0x000000b000017945 */ /* 0x000fe20003800000 */
[----:B------:R-:W-:Y:S02]  /*ac40*/  ISETP.LT.OR P2, PT, R41, 0x42, !P1 ;  /* 0x000000422900780c */ /* 0x000fe40004f41670 */
[----:B------:R-:W-:-:S05]  /*ac50*/  F2FP.F16.E5M2.UNPACK_B R0, R0 ;  /* 0x00000000ff00723e */ /* 0x000fca00020004ff */
[----:B------:R-:W-:-:S05]  /*ac60*/  HADD2.F32 R0, -RZ, R0.H0_H0 ;  /* 0x20000000ff007230 */ /* 0x000fca0000004100 */
[----:B------:R-:W-:-:S04]  /*ac70*/  FMUL R0, R0, UR21 ;  /* 0x0000001500007c20 */ /* 0x000fc80008400000 */
[----:B--2---:R-:W-:-:S05]  /*ac80*/  FFMA R0, R2, UR20, R0 ;  /* 0x0000001402007c23 */ /* 0x004fca0008000000 */
[----:B0-----:R-:W-:Y:S02]  /*ac90*/  F2FP.SATFINITE.E5M2.F32.PACK_AB_MERGE_C R3, RZ, R0, RZ ;  /* 0x00000000ff03723e */ /* 0x001fe400048060ff */
[----:B------:R-:W-:-:S03]  /*aca0*/  PRMT R0, RZ, 0x7610, R0 ;  /* 0x00007610ff007816 */ /* 0x000fc60000000000 */
[----:B------:R0:W-:Y:S01]  /*acb0*/  @!P3 STG.E.U8 desc[UR16][R30.64+0x40], R3 ;  /* 0x000040031e00b986 */ /* 0x0001e2000c101110 */
[----:B------:R-:W-:Y:S05]  /*acc0*/  @P2 BRA `(.L_x_239) ;  /* 0x0000000000042947 */ /* 0x000fea0003800000 */
[----:B------:R2:W5:Y:S02]  /*acd0*/  LDG.E.U8 R0, desc[UR16][R26.64+0x41] ;  /* 0x000041101a007981 */ /* 0x000564000c1e1100 */
.L_x_239:
[----:B------:R-:W-:Y:S05]  /*ace0*/  BSYNC B1 ;  /* 0x0000000000017941 */ /* 0x000fea0003800000 */
.L_x_238:
[----:B------:R-:W3:Y:S01]  /*acf0*/  LDL.LU R2, [R1+0x4] ;  /* 0x0000040001027983 */ /* 0x000ee20000300800 */
[----:B-----5:R-:W-:Y:S01]  /*ad00*/  LOP3.LUT R0, R0, 0xff, RZ, 0xc0, !PT ;  /* 0x000000ff00007812 */ /* 0x020fe200078ec0ff */
[----:B------:R-:W-:Y:S01]  /*ad10*/  BSSY B1, `(.L_x_240) ;  /* 0x000000b000017945 */ /* 0x000fe20003800000 */
[----:B------:R-:W-:Y:S02]  /*ad20*/  ISETP.LT.OR P3, PT, R41, 0x49, !P0 ;  /* 0x000000492900780c */ /* 0x000fe40004761670 */
[----:B------:R-:W-:-:S05]  /*ad30*/  F2FP.F16.E5M2.UNPACK_B R0, R0 ;  /* 0x00000000ff00723e */ /* 0x000fca00020004ff */
[----:B------:R-:W-:-:S05]  /*ad40*/  HADD2.F32 R0, -RZ, R0.H0_H0 ;  /* 0x20000000ff007230 */ /* 0x000fca0000004100 */
[----:B------:R-:W-:-:S04]  /*ad50*/  FMUL R0, R0, UR21 ;  /* 0x0000001500007c20 */ /* 0x000fc80008400000 */
[----:B---3--:R-:W-:-:S05]  /*ad60*/  FFMA R0, R2, UR20, R0 ;  /* 0x0000001402007c23 */ /* 0x008fca0008000000 */
[----:B0-----:R-:W-:Y:S02]  /*ad70*/  F2FP.SATFINITE.E5M2.F32.PACK_AB_MERGE_C R3, RZ, R0, RZ ;  /* 0x00000000ff03723e */ /* 0x001fe400048060ff */
[----:B------:R-:W-:-:S03]  /*ad80*/  PRMT R0, RZ, 0x7610, R0 ;  /* 0x00007610ff007816 */ /* 0x000fc60000000000 */
[----:B------:R0:W-:Y:S01]  /*ad90*/  @!P2 STG.E.U8 desc[UR16][R30.64+0x41], R3 ;  /* 0x000041031e00a986 */ /* 0x0001e2000c101110 */
[----:B------:R-:W-:Y:S05]  /*ada0*/  @P3 BRA `(.L_x_241) ;  /* 0x0000000000043947 */ /* 0x000fea0003800000 */
[----:B------:R3:W5:Y:S02]  /*adb0*/  LDG.E.U8 R0, desc[UR16][R24.64+0x48] ;  /* 0x0000481018007981 */ /* 0x000764000c1e1100 */
.L_x_241:
[----:B------:R-:W-:Y:S05]  /*adc0*/  BSYNC B1 ;  /* 0x0000000000017941 */ /* 0x000fea0003800000 */
.L_x_240:
[----:B------:R-:W2:Y:S01]  /*add0*/  LDL.LU R2, [R1+0x8] ;  /* 0x0000080001027983 */ /* 0x000ea20000300800 */
        /* <DEDUP_REMOVED lines=12> */
.L_x_243:
[----:B------:R-:W-:Y:S05]  /*aea0*/  BSYNC B1 ;  /* 0x0000000000017941 */ /* 0x000fea0003800000 */
.L_x_242:
        /* <DEDUP_REMOVED lines=13> */
.L_x_245:
[----:B------:R-:W-:Y:S05]  /*af80*/  BSYNC B1 ;  /* 0x0000000000017941 */ /* 0x000fea0003800000 */
.L_x_244:
        /* <DEDUP_REMOVED lines=13> */
.L_x_247:
[----:B------:R-:W-:Y:S05]  /*b060*/  BSYNC B1 ;  /* 0x0000000000017941 */ /* 0x000fea0003800000 */
.L_x_246:
        /* <DEDUP_REMOVED lines=13> */
.L_x_249:
[----:B------:R-:W-:Y:S05]  /*b140*/  BSYNC B1 ;  /* 0x0000000000017941 */ /* 0x000fea0003800000 */
.L_x_248:
        /* <DEDUP_REMOVED lines=13> */
.L_x_251:
[----:B------:R-:W-:Y:S05]  /*b220*/  BSYNC B1 ;  /* 0x0000000000017941 */ /* 0x000fea0003800000 */
.L_x_250:
        /* <DEDUP_REMOVED lines=13> */
.L_x_253:
[----:B------:R-:W-:Y:S05]  /*b300*/  BSYNC B1 ;  /* 0x0000000000017941 */ /* 0x000fea0003800000 */
.L_x_252:
        /* <DEDUP_REMOVED lines=13> */
.L_x_255:
[----:B------:R-:W-:Y:S05]  /*b3e0*/  BSYNC B1 ;  /* 0x0000000000017941 */ /* 0x000fea0003800000 */
.L_x_254:
        /* <DEDUP_REMOVED lines=13> */
.L_x_257:
[----:B------:R-:W-:Y:S05]  /*b4c0*/  BSYNC B1 ;  /* 0x0000000000017941 */ /* 0x000fea0003800000 */
.L_x_256:
        /* <DEDUP_REMOVED lines=13> */
.L_x_259:
[----:B------:R-:W-:Y:S05]  /*b5a0*/  BSYNC B1 ;  /* 0x0000000000017941 */ /* 0x000fea0003800000 */
.L_x_258:
        /* <DEDUP_REMOVED lines=13> */
.L_x_261:
[----:B------:R-:W-:Y:S05]  /*b680*/  BSYNC B1 ;  /* 0x0000000000017941 */ /* 0x000fea0003800000 */
.L_x_260:
        /* <DEDUP_REMOVED lines=13> */
.L_x_263:
[----:B------:R-:W-:Y:S05]  /*b760*/  BSYNC B1 ;  /* 0x0000000000017941 */ /* 0x000fea0003800000 */
.L_x_262:
        /* <DEDUP_REMOVED lines=13> */
.L_x_265:
[----:B------:R-:W-:Y:S05]  /*b840*/  BSYNC B1 ;  /* 0x0000000000017941 */ /* 0x000fea0003800000 */
.L_x_264:
        /* <DEDUP_REMOVED lines=13> */
.L_x_267:
[----:B------:R-:W-:Y:S05]  /*b920*/  BSYNC B1 ;  /* 0x0000000000017941 */ /* 0x000fea0003800000 */
.L_x_266:
        /* <DEDUP_REMOVED lines=13> */
.L_x_269:
[----:B------:R-:W-:Y:S05]  /*ba00*/  BSYNC B1 ;  /* 0x0000000000017941 */ /* 0x000fea0003800000 */
.L_x_268:
        /* <DEDUP_REMOVED lines=13> */
.L_x_271:
[----:B------:R-:W-:Y:S05]  /*bae0*/  BSYNC B1 ;  /* 0x0000000000017941 */ /* 0x000fea0003800000 */
.L_x_270:
        /* <DEDUP_REMOVED lines=13> */
.L_x_273:
[----:B------:R-:W-:Y:S05]  /*bbc0*/  BSYNC B1 ;  /* 0x0000000000017941 */ /* 0x000fea0003800000 */
.L_x_272:
        /* <DEDUP_REMOVED lines=13> */
.L_x_275:
[----:B------:R-:W-:Y:S05]  /*bca0*/  BSYNC B1 ;  /* 0x0000000000017941 */ /* 0x000fea0003800000 */
.L_x_274:
        /* <DEDUP_REMOVED lines=13> */
.L_x_277:
[----:B------:R-:W-:Y:S05]  /*bd80*/  BSYNC B1 ;  /* 0x0000000000017941 */ /* 0x000fea0003800000 */
.L_x_276:
        /* <DEDUP_REMOVED lines=13> */
.L_x_279:
[----:B------:R-:W-:Y:S05]  /*be60*/  BSYNC B1 ;  /* 0x0000000000017941 */ /* 0x000fea0003800000 */
.L_x_278:
        /* <DEDUP_REMOVED lines=13> */
.L_x_281:
[----:B------:R-:W-:Y:S05]  /*bf40*/  BSYNC B1 ;  /* 0x0000000000017941 */ /* 0x000fea0003800000 */
.L_x_280:
        /* <DEDUP_REMOVED lines=13> */
.L_x_283:
[----:B------:R-:W-:Y:S05]  /*c020*/  BSYNC B1 ;  /* 0x0000000000017941 */ /* 0x000fea0003800000 */
.L_x_282:
        /* <DEDUP_REMOVED lines=13> */
.L_x_285:
[----:B------:R-:W-:Y:S05]  /*c100*/  BSYNC B1 ;  /* 0x0000000000017941 */ /* 0x000fea0003800000 */
.L_x_284:
        /* <DEDUP_REMOVED lines=13> */
.L_x_287:
[----:B------:R-:W-:Y:S05]  /*c1e0*/  BSYNC B1 ;  /* 0x0000000000017941 */ /* 0x000fea0003800000 */
.L_x_286:
        /* <DEDUP_REMOVED lines=13> */
.L_x_289:
[----:B------:R-:W-:Y:S05]  /*c2c0*/  BSYNC B1 ;  /* 0x0000000000017941 */ /* 0x000fea0003800000 */
.L_x_288:
        /* <DEDUP_REMOVED lines=13> */
.L_x_291:
[----:B------:R-:W-:Y:S05]  /*c3a0*/  BSYNC B1 ;  /* 0x0000000000017941 */ /* 0x000fea0003800000 */
.L_x_290:
        /* <DEDUP_REMOVED lines=13> */
.L_x_293:
[----:B------:R-:W-:Y:S05]  /*c480*/  BSYNC B1 ;  /* 0x0000000000017941 */ /* 0x000fea0003800000 */
.L_x_292:
        /* <DEDUP_REMOVED lines=13> */
.L_x_295:
[----:B------:R-:W-:Y:S05]  /*c560*/  BSYNC B1 ;  /* 0x0000000000017941 */ /* 0x000fea0003800000 */
.L_x_294:
[----:B------:R-:W-:Y:S05]  /*c570*/  @P1 BRA `(.L_x_296) ;  /* 0x0000002000ac1947 */ /* 0x000fea0003800000 */
[----:B------:R-:W2:Y:S01]  /*c580*/  LDL.LU R2, [R1+0x74] ;  /* 0x0000740001027983 */ /* 0x000ea20000300800 */
[----:B-----5:R-:W-:-:S04]  /*c590*/  LOP3.LUT R0, R0, 0xff, RZ, 0xc0, !PT ;  /* 0x000000ff00007812 */ /* 0x020fc800078ec0ff */
[----:B------:R-:W-:-:S05]  /*c5a0*/  F2FP.F16.E5M2.UNPACK_B R0, R0 ;  /* 0x00000000ff00723e */ /* 0x000fca00020004ff */
[----:B------:R-:W-:-:S05]  /*c5b0*/  HADD2.F32 R0, -RZ, R0.H0_H0 ;  /* 0x20000000ff007230 */ /* 0x000fca0000004100 */
[----:B------:R-:W-:-:S04]  /*c5c0*/  FMUL R0, R0, UR21 ;  /* 0x0000001500007c20 */ /* 0x000fc80008400000 */
[----:B--2---:R-:W-:-:S05]  /*c5d0*/  FFMA R0, R2, UR20, R0 ;  /* 0x0000001402007c23 */ /* 0x004fca0008000000 */
[----:B0-----:R-:W-:-:S05]  /*c5e0*/  F2FP.SATFINITE.E5M2.F32.PACK_AB_MERGE_C R3, RZ, R0, RZ ;  /* 0x00000000ff03723e */ /* 0x001fca00048060ff */
[----:B------:R0:W-:Y:S01]  /*c5f0*/  STG.E.U8 desc[UR16][R30.64+0x79], R3 ;  /* 0x000079031e007986 */ /* 0x0001e2000c101110 */
[----:B------:R-:W-:Y:S05]  /*c600*/  BRA `(.L_x_296) ;  /* 0x0000002000887947 */ /* 0x000fea0003800000 */
.L_x_39:
[C---:B------:R-:W-:Y:S01]  /*c610*/  ISETP.GE.AND P3, PT, R42.reuse, 0x1, PT ;  /* 0x000000012a00780c */ /* 0x040fe20003f66270 */
[----:B------:R-:W2:Y:S01]  /*c620*/  LDL.LU R227, [R1+0x10] ;  /* 0x0000100001e37983 */ /* 0x000ea20000300800 */
[----:B------:R-:W-:Y:S01]  /*c630*/  ISETP.GE.AND P2, PT, R42, 0x9, PT ;  /* 0x000000092a00780c */ /* 0x000fe20003f46270 */
[----:B------:R-:W-:Y:S01]  /*c640*/  FMUL R225, R225, UR20 ;  /* 0x00000014e1e17c20 */ /* 0x000fe20008400000 */
[C---:B------:R-:W-:Y:S01]  /*c650*/  ISETP.LT.OR P0, PT, R41.reuse, 0x1, !P3 ;  /* 0x000000012900780c */ /* 0x040fe20005f01670 */
[----:B------:R-:W-:Y:S01]  /*c660*/  FMUL R226, R226, UR20 ;  /* 0x00000014e2e27c20 */ /* 0x000fe20008400000 */
[----:B------:R-:W-:Y:S01]  /*c670*/  ISETP.LT.OR P1, PT, R41, 0x2, !P3 ;  /* 0x000000022900780c */ /* 0x000fe20005f21670 */
[----:B------:R-:W-:Y:S01]  /*c680*/  FMUL R223, R223, UR20 ;  /* 0x00000014dfdf7c20 */ /* 0x000fe20008400000 */
[----:B------:R-:W-:Y:S01]  /*c690*/  ISETP.LT.OR P6, PT, R41, 0x2, !P2 ;  /* 0x000000022900780c */ /* 0x000fe200057c1670 */
[----:B------:R-:W-:Y:S01]  /*c6a0*/  FMUL R224, R224, UR20 ;  /* 0x00000014e0e07c20 */ /* 0x000fe20008400000 */
[----:B------:R-:W-:-:S02]  /*c6b0*/  F2FP.SATFINITE.E5M2.F32.PACK_AB_MERGE_C R33, RZ, R226, RZ ;  /* 0x000000e2ff21723e */ /* 0x000fc400048060ff */
[----:B------:R-:W-:Y:S01]  /*c6c0*/  F2FP.SATFINITE.E5M2.F32.PACK_AB_MERGE_C R225, RZ, R225, RZ ;  /* 0x000000e1ffe1723e */ /* 0x000fe200048060ff */
[----:B------:R-:W-:Y:S01]  /*c6d0*/  FMUL R222, R222, UR20 ;  /* 0x00000014dede7c20 */ /* 0x000fe20008400000 */
[----:B------:R-:W-:Y:S01]  /*c6e0*/  ISETP.LT.OR P5, PT, R41, 0x1, !P2 ;  /* 0x000000012900780c */ /* 0x000fe200057a1670 */
[----:B------:R-:W-:Y:S01]  /*c6f0*/  FMUL R221, R221, UR20 ;  /* 0x00000014dddd7c20 */ /* 0x000fe20008400000 */
[----:B------:R-:W-:Y:S01]  /*c700*/  F2FP.SATFINITE.E5M2.F32.PACK_AB_MERGE_C R223, RZ, R223, RZ ;  /* 0x000000dfffdf723e */ /* 0x000fe200048060ff */
[----:B------:R0:W-:Y:S01]  /*c710*/  @!P0 STG.E.U8 desc[UR16][R24.64], R33 ;  /* 0x0000002118008986 */ /* 0x0001e2000c101110 */
[----:B------:R-:W-:-:S03]  /*c720*/  ISETP.LT.OR P0, PT, R41, 0x9, !P3 ;  /* 0x000000092900780c */ /* 0x000fc60005f01670 */
[----:B------:R-:W-:Y:S01]  /*c730*/  @!P1 STG.E.U8 desc[UR16][R24.64+0x1], R225 ;  /* 0x000001e118009986 */ /* 0x000fe2000c101110 */
[----:B------:R-:W-:-:S03]  /*c740*/  ISETP.LT.OR P1, PT, R41, 0xa, !P3 ;  /* 0x0000000a2900780c */ /* 0x000fc60005f21670 */
[----:B------:R-:W-:Y:S01]  /*c750*/  @!P6 STG.E.U8 desc[UR16][R26.64+0x1], R223 ;  /* 0x000001df1a00e986 */ /* 0x000fe2000c101110 */
[----:B------:R-:W-:Y:S01]  /*c760*/  ISETP.LT.OR P6, PT, R41, 0xa, !P2 ;  /* 0x0000000a2900780c */ /* 0x000fe200057c1670 */
[----:B------:R-:W-:Y:S01]  /*c770*/  FMUL R219, R219, UR20 ;  /* 0x00000014dbdb7c20 */ /* 0x000fe20008400000 */
[----:B------:R-:W-:Y:S01]  /*c780*/  F2FP.SATFINITE.E5M2.F32.PACK_AB_MERGE_C R35, RZ, R224, RZ ;  /* 0x000000e0ff23723e */ /* 0x000fe200048060ff */
[----:B------:R-:W-:Y:S01]  /*c790*/  FMUL R220, R220, UR20 ;  /* 0x00000014dcdc7c20 */ /* 0x000fe20008400000 */
[----:B0-----:R-:W-:Y:S01]  /*c7a0*/  F2FP.SATFINITE.E5M2.F32.PACK_AB_MERGE_C R33, RZ, R222, RZ ;  /* 0x000000deff21723e */ /* 0x001fe200048060ff */
[----:B------:R-:W-:Y:S01]  /*c7b0*/  FMUL R218, R218, UR20 ;  /* 0x00000014dada7c20 */ /* 0x000fe20008400000 */
[----:B------:R-:W-:Y:S01]  /*c7c0*/  F2FP.SATFINITE.E5M2.F32.PACK_AB_MERGE_C R221, RZ, R221, RZ ;  /* 0x000000ddffdd723e */ /* 0x000fe200048060ff */
[----:B------:R0:W-:Y:S01]  /*c7d0*/  @!P5 STG.E.U8 desc[UR16][R26.64], R35 ;  /* 0x000000231a00d986 */ /* 0x0001e2000c101110 */
[C---:B------:R-:W-:Y:S02]  /*c7e0*/  ISETP.LT.OR P5, PT, R41.reuse, 0x9, !P2 ;  /* 0x000000092900780c */ /* 0x040fe400057a1670 */
        /* <DEDUP_REMOVED lines=8> */
[----:B0-----:R-:W-:Y:S01]  /*c870*/  F2FP.SATFINITE.E5M2.F32.PACK_AB_MERGE_C R35, RZ, R220, RZ ;  /* 0x000000dcff23723e */ /* 0x001fe200048060ff */
[----:B------:R-:W-:Y:S01]  /*c880*/  FMUL R215, R215, UR20 ;  /* 0x00000014d7d77c20 */ /* 0x000fe20008400000 */
[----:B------:R-:W3:Y:S01]  /*c890*/  LDL.LU R226, [R1+0xc] ;  /* 0x00000c0001e27983 */ /* 0x000ee20000300800 */
[----:B-1----:R-:W-:Y:S02]  /*c8a0*/  F2FP.SATFINITE.E5M2.F32.PACK_AB_MERGE_C R33, RZ, R218, RZ ;  /* 0x000000daff21723e */ /* 0x002fe400048060ff */
[----:B------:R-:W-:Y:S01]  /*c8b0*/  F2FP.SATFINITE.E5M2.F32.PACK_AB_MERGE_C R217, RZ, R217, RZ ;  /* 0x000000d9ffd9723e */ /* 0x000fe200048060ff */
[----:B------:R0:W-:Y:S01]  /*c8c0*/  @!P5 STG.E.U8 desc[UR16][R26.64+0x8], R35 ;  /* 0x000008231a00d986 */ /* 0x0001e2000c101110 */
[----:B------:R-:W-:-:S02]  /*c8d0*/  ISETP.LT.OR P5, PT, R41, 0x11, !P2 ;  /* 0x000000112900780c */ /* 0x000fc400057a1670 */
[----:B------:R-:W-:Y:S01]  /*c8e0*/  F2FP.SATFINITE.E5M2.F32.PACK_AB_MERGE_C R215, RZ, R215, RZ ;  /* 0x000000d7ffd7723e */ /* 0x000fe200048060ff */
[----:B------:R-:W4:Y:S01]  /*c8f0*/  LDL.LU R224, [R1+0x8] ;  /* 0x0000080001e07983 */ /* 0x000f220000300800 */
[----:B------:R-:W-:-:S03]  /*c900*/  FMUL R216, R216, UR20 ;  /* 0x00000014d8d87c20 */ /* 0x000fc60008400000 */
[----:B------:R-:W3:Y:S04]  /*c910*/  LDL.LU R225, [R1+0x4] ;  /* 0x0000040001e17983 */ /* 0x000ee80000300800 */
[----:B------:R-:W4:Y:S01]  /*c920*/  LDL.LU R223, [R1] ;  /* 0x0000000001df7983 */ /* 0x000f220000300800 */
[----:B0-----:R-:W-:Y:S01]  /*c930*/  F2FP.SATFINITE.E5M2.F32.PACK_AB_MERGE_C R35, RZ, R216, RZ ;  /* 0x000000d8ff23723e */ /* 0x001fe200048060ff */
[----:B------:R-:W-:Y:S01]  /*c940*/  FMUL R214, R214, UR20 ;  /* 0x00000014d6d67c20 */ /* 0x000fe20008400000 */
[----:B------:R-:W-:Y:S01]  /*c950*/  FMUL R213, R213, UR20 ;  /* 0x00000014d5d57c20 */ /* 0x000fe20008400000 */
[----:B------:R0:W-:Y:S01]  /*c960*/  @!P0 STG.E.U8 desc[UR16][R24.64+0x10], R33 ;  /* 0x0000102118008986 */ /* 0x0001e2000c101110 */
[----:B------:R-:W-:Y:S01]  /*c970*/  ISETP.LT.OR P0, PT, R41, 0x19, !P3 ;  /* 0x000000192900780c */ /* 0x000fe20005f01670 */
[----:B------:R-:W-:Y:S01]  /*c980*/  FMUL R211, R211, UR20 ;  /* 0x00000014d3d37c20 */ /* 0x000fe20008400000 */
[----:B------:R-:W-:Y:S01]  /*c990*/  FMUL R212, R212, UR20 ;  /* 0x00000014d4d47c20 */ /* 0x000fe20008400000 */
[----:B------:R-:W-:Y:S01]  /*c9a0*/  @!P1 STG.E.U8 desc[UR16][R24.64+0x11], R217 ;  /* 0x000011d918009986 */ /* 0x000fe2000c101110 */
[C---:B------:R-:W-:Y:S01]  /*c9b0*/  ISETP.LT.OR P1, PT, R41.reuse, 0x1a, !P3 ;  /* 0x0000001a2900780c */ /* 0x040fe20005f21670 */
[----:B------:R-:W-:Y:S01]  /*c9c0*/  FMUL R210, R210, UR20 ;  /* 0x00000014d2d27c20 */ /* 0x000fe20008400000 */
[----:B------:R-:W-:Y:S01]  /*c9d0*/  F2FP.SATFINITE.E5M2.F32.PACK_AB_MERGE_C R213, RZ, R213, RZ ;  /* 0x000000d5ffd5723e */ /* 0x000fe200048060ff */
[----:B------:R-:W-:Y:S01]  /*c9e0*/  @!P6 STG.E.U8 desc[UR16][R26.64+0x11], R215 ;  /* 0x000011d71a00e986 */ /* 0x000fe2000c101110 */
[----:B------:R-:W-:Y:S01]  /*c9f0*/  ISETP.LT.OR P6, PT, R41, 0x1a, !P2 ;  /* 0x0000001a2900780c */ /* 0x000fe200057c1670 */
[----:B------:R-:W-:Y:S01]  /*ca00*/  FMUL R209, R209, UR20 ;  /* 0x00000014d1d17c20 */ /* 0x000fe20008400000 */
[----:B------:R-:W-:Y:S01]  /*ca10*/  F2FP.SATFINITE.E5M2.F32.PACK_AB_MERGE_C R211, RZ, R211, RZ ;  /* 0x000000d3ffd3723e */ /* 0x000fe200048060ff */
[----:B------:R1:W-:Y:S01]  /*ca20*/  @!P5 STG.E.U8 desc[UR16][R26.64+0x10], R35 ;  /* 0x000010231a00d986 */ /* 0x0003e2000c101110 */
[----:B0-----:R-:W-:Y:S01]  /*ca30*/  F2FP.SATFINITE.E5M2.F32.PACK_AB_MERGE_C R33, RZ, R214, RZ ;  /* 0x000000d6ff21723e */ /* 0x001fe200048060ff */
[----:B------:R-:W-:Y:S01]  /*ca40*/  FMUL R207, R207, UR20 ;  /* 0x00000014cfcf7c20 */ /* 0x000fe20008400000 */
[C---:B------:R-:W-:Y:S01]  /*ca50*/  ISETP.LT.OR P5, PT, R41.reuse, 0x19, !P2 ;  /* 0x000000192900780c */ /* 0x040fe200057a1670 */
[----:B------:R-:W-:Y:S01]  /*ca60*/  FMUL R208, R208, UR20 ;  /* 0x00000014d0d07c20 */ /* 0x000fe20008400000 */
[----:B------:R-:W-:Y:S01]  /*ca70*/  F2FP.SATFINITE.E5M2.F32.PACK_AB_MERGE_C R209, RZ, R209, RZ ;  /* 0x000000d1ffd1723e */ /* 0x000fe200048060ff */
[----:B------:R0:W-:Y:S01]  /*ca80*/  @!P0 STG.E.U8 desc[UR16][R24.64+0x18], R33 ;  /* 0x0000182118008986 */ /* 0x0001e2000c101110 */
[C---:B------:R-:W-:Y:S01]  /*ca90*/  ISETP.LT.OR P0, PT, R41.reuse, 0x21, !P3 ;  /* 0x000000212900780c */ /* 0x040fe20005f01670 */
[----:B------:R-:W-:Y:S01]  /*caa0*/  FMUL R206, R206, UR20 ;  /* 0x00000014cece7c20 */ /* 0x000fe20008400000 */
[----:B------:R-:W-:Y:S01]  /*cab0*/  F2FP.SATFINITE.E5M2.F32.PACK_AB_MERGE_C R207, RZ, R207, RZ ;  /* 0x000000cfffcf723e */ /* 0x000fe200048060ff */
[----:B------:R-:W-:Y:S01]  /*cac0*/  @!P1 STG.E.U8 desc[UR16][R24.64+0x19], R213 ;  /* 0x000019d518009986 */ /* 0x000fe2000c101110 */
[----:B------:R-:W-:Y:S01]  /*cad0*/  ISETP.LT.OR P1, PT, R41, 0x22, !P3 ;  /* 0x000000222900780c */ /* 0x000fe20005f21670 */
[----:B------:R-:W-:Y:S01]  /*cae0*/  FMUL R205, R205, UR20 ;  /* 0x00000014cdcd7c20 */ /* 0x000fe20008400000 */
[----:B-1----:R-:W-:Y:S01]  /*caf0*/  F2FP.SATFINITE.E5M2.F32.PACK_AB_MERGE_C R35, RZ, R212, RZ ;  /* 0x000000d4ff23723e */ /* 0x002fe200048060ff */
        /* <DEDUP_REMOVED lines=11> */
[----:B------:R-:W-:Y:S01]  /*cbb0*/  ISETP.LT.OR P0, PT, R41, 0x29, !P3 ;  /* 0x000000292900780c */ /* 0x000fe20005f01670 */
[----:B------:R-:W-:Y:S01]  /*cbc0*/  FMUL R201, R201, UR20 ;  /* 0x00000014c9c97c20 */ /* 0x000fe20008400000 */
[----:B------:R-:W-:Y:S01]  /*cbd0*/  FMUL R199, R199, UR20 ;  /* 0x00000014c7c77c20 */ /* 0x000fe20008400000 */
[----:B------:R-:W-:Y:S01]  /*cbe0*/  @!P1 STG.E.U8 desc[UR16][R24.64+0x21], R209 ;  /* 0x000021d118009986 */ /* 0x000fe2000c101110 */
[C---:B------:R-:W-:Y:S01]  /*cbf0*/  ISETP.LT.OR P1, PT, R41.reuse, 0x2a, !P3 ;  /* 0x0000002a2900780c */ /* 0x040fe20005f21670 */
        /* <DEDUP_REMOVED lines=9> */
[----:B------:R-:W-:Y:S01]  /*cc90*/  ISETP.LT.OR P5, PT, R41, 0x29, !P2 ;  /* 0x000000292900780c */ /* 0x000fe200057a1670 */
[----:B------:R-:W-:Y:S01]  /*cca0*/  FMUL R195, R195, UR20 ;  /* 0x00000014c3c37c20 */ /* 0x000fe20008400000 */
[----:B------:R-:W-:Y:S01]  /*ccb0*/  F2FP.SATFINITE.E5M2.F32.PACK_AB_MERGE_C R199, RZ, R199, RZ ;  /* 0x000000c7ffc7723e */ /* 0x000fe200048060ff */
[----:B------:R0:W-:Y:S01]  /*ccc0*/  @!P0 STG.E.U8 desc[UR16][R24.64+0x28], R33 ;  /* 0x0000282118008986 */ /* 0x0001e2000c101110 */
[C---:B------:R-:W-:Y:S01]  /*ccd0*/  ISETP.LT.OR P0, PT, R41.reuse, 0x31, !P3 ;  /* 0x000000312900780c */ /* 0x040fe20005f01670 */
[----:B------:R-:W-:Y:S01]  /*cce0*/  FMUL R196, R196, UR20 ;  /* 0x00000014c4c47c20 */ /* 0x000fe20008400000 */
[----:B------:R-:W-:Y:S01]  /*ccf0*/  F2FP.SATFINITE.E5M2.F32.PACK_AB_MERGE_C R197, RZ, R197, RZ ;  /* 0x000000c5ffc5723e */ /* 0x000fe200048060ff */
        /* <DEDUP_REMOVED lines=59> */
[C---:B------:R-:W-:Y:S01]  /*d0b0*/  ISETP.LT.OR P6, PT, R41.reuse, 0x4a, !P2 ;  /* 0x0000004a2900780c */ /* 0x040fe200057c1670 */
        /* <DEDUP_REMOVED lines=57> */
[----:B------:R-:W-:Y:S01]  /*d450*/  ISETP.LT.OR P5, PT, R41, 0x61, !P3 ;  /* 0x000000612900780c */ /* 0x000fe20005fa1670 */
[----:B------:R-:W-:Y:S01]  /*d460*/  FMUL R161, R161, UR20 ;  /* 0x00000014a1a17c20 */ /* 0x000fe20008400000 */
[----:B0-----:R-:W-:Y:S01]  /*d470*/  F2FP.SATFINITE.E5M2.F32.PACK_AB_MERGE_C R33, RZ, R178, RZ ;  /* 0x000000b2ff21723e */ /* 0x001fe200048060ff */
[----:B------:R-:W-:Y:S01]  /*d480*/  FMUL R160, R160, UR20 ;  /* 0x00000014a0a07c20 */ /* 0x000fe20008400000 */
[----:B------:R-:W-:Y:S01]  /*d490*/  FMUL R159, R159, UR20 ;  /* 0x000000149f9f7c20 */ /* 0x000fe20008400000 */
[----:B------:R-:W-:Y:S01]  /*d4a0*/  FMUL R157, R157, UR20 ;  /* 0x000000149d9d7c20 */ /* 0x000fe20008400000 */
[----:B------:R-:W-:Y:S01]  /*d4b0*/  F2FP.SATFINITE.E5M2.F32.PACK_AB_MERGE_C R161, RZ, R161, RZ ;  /* 0x000000a1ffa1723e */ /* 0x000fe200048060ff */
[----:B------:R-:W-:Y:S01]  /*d4c0*/  FMUL R158, R158, UR20 ;  /* 0x000000149e9e7c20 */ /* 0x000fe20008400000 */
[----:B------:R-:W-:Y:S01]  /*d4d0*/  FMUL R156, R156, UR20 ;  /* 0x000000149c9c7c20 */ /* 0x000fe20008400000 */
[----:B------:R-:W-:Y:S01]  /*d4e0*/  @!P6 STG.E.U8 desc[UR16][R24.64+0x61], R177 ;  /* 0x000061b11800e986 */ /* 0x000fe2000c101110 */
[----:B------:R-:W-:Y:S01]  /*d4f0*/  ISETP.LT.OR P6, PT, R41, 0x69, !P3 ;  /* 0x000000692900780c */ /* 0x000fe20005fc1670 */
[----:B------:R-:W-:Y:S01]  /*d500*/  FMUL R155, R155, UR20 ;  /* 0x000000149b9b7c20 */ /* 0x000fe20008400000 */
[----:B-1----:R-:W-:Y:S01]  /*d510*/  F2FP.SATFINITE.E5M2.F32.PACK_AB_MERGE_C R35, RZ, R176, RZ ;  /* 0x000000b0ff23723e */ /* 0x002fe200048060ff */
[----:B------:R0:W-:Y:S01]  /*d520*/  @!P5 STG.E.U8 desc[UR16][R24.64+0x60], R33 ;  /* 0x000060211800d986 */ /* 0x0001e2000c101110 */
        /* <DEDUP_REMOVED lines=16> */
[----:B-1----:R-:W-:Y:S01]  /*d630*/  F2FP.SATFINITE.E5M2.F32.PACK_AB_MERGE_C R35, RZ, R170, RZ ;  /* 0x000000aaff23723e */ /* 0x002fe200048060ff */
[----:B------:R-:W-:Y:S01]  /*d640*/  @!P0 STG.E.U8 desc[UR16][R24.64+0x69], R173 ;  /* 0x000069ad18008986 */ /* 0x000fe2000c101110 */
        /* <DEDUP_REMOVED lines=12> */
[----:B------:R-:W-:Y:S01]  /*d710*/  ISETP.LT.OR P6, PT, R41, 0x79, !P3 ;  /* 0x000000792900780c */ /* 0x000fe20005fc1670 */
[----:B------:R-:W-:Y:S01]  /*d720*/  FMUL R17, R17, UR20 ;  /* 0x0000001411117c20 */ /* 0x000fe20008400000 */
[----:B------:R-:W-:Y:S01]  /*d730*/  ISETP.LT.OR P3, PT, R41, 0x7a, !P3 ;  /* 0x0000007a2900780c */ /* 0x000fe20005f61670 */
[----:B------:R-:W-:Y:S01]  /*d740*/  @!P0 STG.E.U8 desc[UR16][R24.64+0x71], R169 ;  /* 0x000071a918008986 */ /* 0x000fe2000c101110 */
[----:B0-----:R-:W-:Y:S01]  /*d750*/  F2FP.SATFINITE.E5M2.F32.PACK_AB_MERGE_C R33, RZ, R168, RZ ;  /* 0x000000a8ff21723e */ /* 0x001fe200048060ff */
[----:B------:R-:W-:Y:S01]  /*d760*/  FMUL R18, R18, UR20 ;  /* 0x0000001412127c20 */ /* 0x000fe20008400000 */
[----:B------:R-:W-:Y:S01]  /*d770*/  ISETP.GE.AND P0, PT, R42, 0x89, PT ;  /* 0x000000892a00780c */ /* 0x000fe20003f06270 */
[----:B------:R-:W-:Y:S01]  /*d780*/  FMUL R16, R16, UR20 ;  /* 0x0000001410107c20 */ /* 0x000fe20008400000 */
[----:B------:R-:W-:Y:S01]  /*d790*/  F2FP.SATFINITE.E5M2.F32.PACK_AB_MERGE_C R21, RZ, R21, RZ ;  /* 0x00000015ff15723e */ /* 0x000fe200048060ff */
[----:B------:R0:W-:Y:S01]  /*d7a0*/  @!P1 STG.E.U8 desc[UR16][R26.64+0x70], R33 ;  /* 0x000070211a009986 */ /* 0x0001e2000c101110 */
[----:B------:R-:W-:Y:S01]  /*d7b0*/  ISETP.GE.AND P1, PT, R42, 0x81, PT ;  /* 0x000000812a00780c */ /* 0x000fe20003f26270 */
[----:B------:R-:W-:Y:S01]  /*d7c0*/  FMUL R15, R15, UR20 ;  /* 0x000000140f0f7c20 */ /* 0x000fe20008400000 */
[----:B-1----:R-:W-:Y:S01]  /*d7d0*/  F2FP.SATFINITE.E5M2.F32.PACK_AB_MERGE_C R35, RZ, R166, RZ ;  /* 0x000000a6ff23723e */ /* 0x002fe200048060ff */
[----:B------:R-:W-:Y:S01]  /*d7e0*/  @!P5 STG.E.U8 desc[UR16][R26.64+0x71], R167 ;  /* 0x000071a71a00d986 */ /* 0x000fe2000c101110 */
[----:B------:R-:W-:Y:S01]  /*d7f0*/  ISETP.LT.OR P5, PT, R41, 0x79, !P2 ;  /* 0x000000792900780c */ /* 0x000fe200057a1670 */
[----:B------:R-:W-:Y:S01]  /*d800*/  FMUL R13, R13, UR20 ;  /* 0x000000140d0d7c20 */ /* 0x000fe20008400000 */
[C---:B------:R-:W-:Y:S01]  /*d810*/  ISETP.LT.OR P2, PT, R41.reuse, 0x7a, !P2 ;  /* 0x0000007a2900780c */ /* 0x040fe20005741670 */
        /* <DEDUP_REMOVED lines=9> */
[----:B------:R-:W-:Y:S01]  /*d8b0*/  F2FP.SATFINITE.E5M2.F32.PACK_AB_MERGE_C R17, RZ, R17, RZ ;  /* 0x00000011ff11723e */ /* 0x000fe200048060ff */
[----:B------:R-:W-:Y:S01]  /*d8c0*/  @!P5 STG.E.U8 desc[UR16][R26.64+0x78], R37 ;  /* 0x000078251a00d986 */ /* 0x000fe2000c101110 */
[----:B------:R-:W-:Y:S01]  /*d8d0*/  ISETP.LT.OR P5, PT, R41, 0x1, !P0 ;  /* 0x000000012900780c */ /* 0x000fe200047a1670 */
[----:B------:R-:W-:Y:S01]  /*d8e0*/  FMUL R9, R9, UR20 ;  /* 0x0000001409097c20 */ /* 0x000fe20008400000 */
[----:B------:R-:W-:Y:S01]  /*d8f0*/  F2FP.SATFINITE.E5M2.F32.PACK_AB_MERGE_C R15, RZ, R15, RZ ;  /* 0x0000000fff0f723e */ /* 0x000fe200048060ff */
[----:B------:R0:W-:Y:S01]  /*d900*/  @!P2 STG.E.U8 desc[UR16][R26.64+0x79], R163 ;  /* 0x000079a31a00a986 */ /* 0x0001e2000c101110 */
[C---:B------:R-:W-:Y:S01]  /*d910*/  ISETP.LT.OR P2, PT, R41.reuse, 0xa, !P1 ;  /* 0x0000000a2900780c */ /* 0x040fe20004f41670 */
        /* <DEDUP_REMOVED lines=9> */
[----:B------:R-:W-:Y:S01]  /*d9b0*/  F2FP.SATFINITE.E5M2.F32.PACK_AB_MERGE_C R11, RZ, R11, RZ ;  /* 0x0000000bff0b723e */ /* 0x000fe200048060ff */
[----:B------:R2:W-:Y:S01]  /*d9c0*/  @!P5 STG.E.U8 desc[UR16][R30.64], R33 ;  /* 0x000000211e00d986 */ /* 0x0005e2000c101110 */
[----:B------:R-:W-:Y:S01]  /*d9d0*/  ISETP.LT.OR P5, PT, R41, 0x9, !P0 ;  /* 0x000000092900780c */ /* 0x000fe200047a1670 */
[----:B------:R-:W-:Y:S01]  /*d9e0*/  FMUL R5, R5, UR20 ;  /* 0x0000001405057c20 */ /* 0x000fe20008400000 */
[----:B0-----:R-:W-:Y:S01]  /*d9f0*/  F2FP.SATFINITE.E5M2.F32.PACK_AB_MERGE_C R27, RZ, R156, RZ ;  /* 0x0000009cff1b723e */ /* 0x001fe200048060ff */
[----:B-----5:R-:W-:Y:S01]  /*da00*/  FMUL R0, R0, UR20 ;  /* 0x0000001400007c20 */ /* 0x020fe20008400000 */
[----:B------:R-:W-:Y:S01]  /*da10*/  F2FP.SATFINITE.E5M2.F32.PACK_AB_MERGE_C R9, RZ, R9, RZ ;  /* 0x00000009ff09723e */ /* 0x000fe200048060ff */
[----:B------:R-:W-:Y:S01]  /*da20*/  FMUL R6, R6, UR20 ;  /* 0x0000001406067c20 */ /* 0x000fe20008400000 */
[----:B------:R-:W-:Y:S01]  /*da30*/  F2FP.SATFINITE.E5M2.F32.PACK_AB_MERGE_C R7, RZ, R7, RZ ;  /* 0x00000007ff07723e */ /* 0x000fe200048060ff */
[----:B------:R-:W3:Y:S01]  /*da40*/  LDL.LU R221, [R1+0x14] ;  /* 0x0000140001dd7983 */ /* 0x000ee20000300800 */
[----:B-1----:R-:W-:Y:S01]  /*da50*/  F2FP.SATFINITE.E5M2.F32.PACK_AB_MERGE_C R25, RZ, R158, RZ ;  /* 0x0000009eff19723e */ /* 0x002fe200048060ff */
[----:B------:R-:W-:Y:S01]  /*da60*/  FMUL R2, R2, UR20 ;  /* 0x0000001402027c20 */ /* 0x000fe20008400000 */
[----:B------:R-:W-:Y:S01]  /*da70*/  F2FP.SATFINITE.E5M2.F32.PACK_AB_MERGE_C R5, RZ, R5, RZ ;  /* 0x00000005ff05723e */ /* 0x000fe200048060ff */
[----:B------:R-:W-:Y:S01]  /*da80*/  @!P6 STG.E.U8 desc[UR16][R30.64+0x1], R159 ;  /* 0x0000019f1e00e986 */ /* 0x000fe2000c101110 */
[----:B------:R-:W-:Y:S01]  /*da90*/  ISETP.LT.OR P6, PT, R41, 0xa, !P0 ;  /* 0x0000000a2900780c */ /* 0x000fe200047c1670 */
[----:B------:R-:W-:Y:S01]  /*daa0*/  FMUL R3, R3, UR20 ;  /* 0x0000001403037c20 */ /* 0x000fe20008400000 */
[----:B--2---:R-:W-:Y:S01]  /*dab0*/  F2FP.SATFINITE.E5M2.F32.PACK_AB_MERGE_C R33, RZ, R152, RZ ;  /* 0x00000098ff21723e */ /* 0x004fe200048060ff */
[----:B------:R-:W-:Y:S01]  /*dac0*/  @!P2 STG.E.U8 desc[UR16][R28.64+0x9], R157 ;  /* 0x0000099d1c00a986 */ /* 0x000fe2000c101110 */
[----:B------:R-:W-:Y:S01]  /*dad0*/  ISETP.LT.OR P2, PT, R41, 0x12, !P1 ;  /* 0x000000122900780c */ /* 0x000fe20004f41670 */
[----:B------:R-:W-:-:S02]  /*dae0*/  FMUL R4, R4, UR20 ;  /* 0x0000001404047c20 */ /* 0x000fc40008400000 */
[----:B------:R0:W-:Y:S01]  /*daf0*/  @!P3 STG.E.U8 desc[UR16][R28.64+0x8], R25 ;  /* 0x000008191c00b986 */ /* 0x0001e2000c101110 */
[----:B------:R-:W-:-:S03]  /*db00*/  ISETP.LT.OR P3, PT, R41, 0x11, !P1 ;  /* 0x000000112900780c */ /* 0x000fc60004f61670 */
[----:B------:R1:W-:Y:S01]  /*db10*/  @!P5 STG.E.U8 desc[UR16][R30.64+0x8], R27 ;  /* 0x0000081b1e00d986 */ /* 0x0003e2000c101110 */
[----:B------:R-:W-:-:S03]  /*db20*/  ISETP.LT.OR P5, PT, R41, 0x11, !P0 ;  /* 0x000000112900780c */ /* 0x000fc600047a1670 */
[----:B------:R-:W-:Y:S01]  /*db30*/  @!P6 STG.E.U8 desc[UR16][R30.64+0x9], R155 ;  /* 0x0000099b1e00e986 */ /* 0x000fe2000c101110 */
[----:B------:R-:W-:-:S03]  /*db40*/  ISETP.LT.OR P6, PT, R41, 0x12, !P0 ;  /* 0x000000122900780c */ /* 0x000fc600047c1670 */
[----:B------:R-:W-:Y:S01]  /*db50*/  @!P2 STG.E.U8 desc[UR16][R28.64+0x11], R153 ;  /* 0x000011991c00a986 */ /* 0x000fe2000c101110 */
[----:B------:R-:W-:Y:S02]  /*db60*/  ISETP.LT.OR P2, PT, R41, 0x1a, !P1 ;  /* 0x0000001a2900780c */ /* 0x000fe40004f41670 */
[----:B0-----:R-:W-:Y:S01]  /*db70*/  F2FP.SATFINITE.E5M2.F32.PACK_AB_MERGE_C R25, RZ, R154, RZ ;  /* 0x0000009aff19723e */ /* 0x001fe200048060ff */
[----:B------:R-:W2:Y:S01]  /*db80*/  LDL.LU R220, [R1+0x18] ;  /* 0x0000180001dc7983 */ /* 0x000ea20000300800 */
[----:B-1----:R-:W-:-:S03]  /*db90*/  F2FP.SATFINITE.E5M2.F32.PACK_AB_MERGE_C R27, RZ, R20, RZ ;  /* 0x00000014ff1b723e */ /* 0x002fc600048060ff */
[----:B------:R0:W-:Y:S01]  /*dba0*/  @!P3 STG.E.U8 desc[UR16][R28.64+0x10], R25 ;  /* 0x000010191c00b986 */ /* 0x0001e2000c101110 */
[----:B------:R-:W-:-:S03]  /*dbb0*/  ISETP.LT.OR P3, PT, R41, 0x19, !P1 ;  /* 0x000000192900780c */ /* 0x000fc60004f61670 */
[----:B------:R-:W-:Y:S01]  /*dbc0*/  @!P5 STG.E.U8 desc[UR16][R30.64+0x10], R33 ;  /* 0x000010211e00d986 */ /* 0x000fe2000c101110 */
[----:B------:R-:W-:-:S03]  /*dbd0*/  ISETP.LT.OR P5, PT, R41, 0x19, !P0 ;  /* 0x000000192900780c */ /* 0x000fc600047a1670 */
[----:B------:R1:W-:Y:S01]  /*dbe0*/  @!P6 STG.E.U8 desc[UR16][R30.64+0x11], R23 ;  /* 0x000011171e00e986 */ /* 0x0003e2000c101110 */
[----:B------:R-:W-:-:S03]  /*dbf0*/  ISETP.LT.OR P6, PT, R41, 0x1a, !P0 ;  /* 0x0000001a2900780c */ /* 0x000fc600047c1670 */
[----:B------:R4:W-:Y:S01]  /*dc00*/  @!P2 STG.E.U8 desc[UR16][R28.64+0x19], R21 ;  /* 0x000019151c00a986 */ /* 0x0009e2000c101110 */
[C---:B------:R-:W-:Y:S02]  /*dc10*/  ISETP.LT.OR P2, PT, R41.reuse, 0x22, !P1 ;  /* 0x000000222900780c */ /* 0x040fe40004f41670 */
[----:B0-----:R-:W-:Y:S01]  /*dc20*/  F2FP.SATFINITE.E5M2.F32.PACK_AB_MERGE_C R25, RZ, R22, RZ ;  /* 0x00000016ff19723e */ /* 0x001fe200048060ff */
[----:B------:R-:W2:Y:S04]  /*dc30*/  LDL.LU R222, [R1+0x1c] ;  /* 0x00001c0001de7983 */ /* 0x000ea80000300800 */
[----:B------:R-:W-:Y:S01]  /*dc40*/  @!P3 STG.E.U8 desc[UR16][R28.64+0x18], R25 ;  /* 0x000018191c00b986 */ /* 0x000fe2000c101110 */
[C---:B------:R-:W-:Y:S02]  /*dc50*/  ISETP.LT.OR P3, PT, R41.reuse, 0x21, !P1 ;  /* 0x000000212900780c */ /* 0x040fe40004f61670 */
[----:B-1----:R-:W-:Y:S01]  /*dc60*/  F2FP.SATFINITE.E5M2.F32.PACK_AB_MERGE_C R23, RZ, R18, RZ ;  /* 0x00000012ff17723e */ /* 0x002fe200048060ff */
[----:B------:R-:W-:Y:S01]  /*dc70*/  @!P5 STG.E.U8 desc[UR16][R30.64+0x18], R27 ;  /* 0x0000181b1e00d986 */ /* 0x000fe2000c101110 */
[----:B------:R-:W-:-:S02]  /*dc80*/  ISETP.LT.OR P5, PT, R41, 0x21, !P0 ;  /* 0x000000212900780c */ /* 0x000fc400047a1670 */
[----:B----4-:R-:W-:Y:S01]  /*dc90*/  F2FP.SATFINITE.E5M2.F32.PACK_AB_MERGE_C R21, RZ, R16, RZ ;  /* 0x00000010ff15723e */ /* 0x010fe200048060ff */
[----:B------:R0:W-:Y:S01]  /*dca0*/  @!P6 STG.E.U8 desc[UR16][R30.64+0x19], R19 ;  /* 0x000019131e00e986 */ /* 0x0001e2000c101110 */
[----:B------:R-:W-:-:S03]  /*dcb0*/  ISETP.LT.OR P6, PT, R41, 0x22, !P0 ;  /* 0x000000222900780c */ /* 0x000fc600047c1670 */
[----:B------:R1:W-:Y:S01]  /*dcc0*/  @!P2 STG.E.U8 desc[UR16][R28.64+0x21], R17 ;  /* 0x000021111c00a986 */ /* 0x0003e2000c101110 */
[----:B------:R-:W-:-:S03]  /*dcd0*/  ISETP.LT.OR P2, PT, R41, 0x2a, !P1 ;  /* 0x0000002a2900780c */ /* 0x000fc60004f41670 */
[----:B------:R-:W-:Y:S01]  /*dce0*/  @!P3 STG.E.U8 desc[UR16][R28.64+0x20], R23 ;  /* 0x000020171c00b986 */ /* 0x000fe2000c101110 */
[----:B------:R-:W-:-:S03]  /*dcf0*/  ISETP.LT.OR P3, PT, R41, 0x29, !P1 ;  /* 0x000000292900780c */ /* 0x000fc60004f61670 */
[----:B------:R-:W-:Y:S01]  /*dd00*/  @!P5 STG.E.U8 desc[UR16][R30.64+0x20], R21 ;  /* 0x000020151e00d986 */ /* 0x000fe2000c101110 */
[C---:B------:R-:W-:Y:S02]  /*dd10*/  ISETP.LT.OR P5, PT, R41.reuse, 0x29, !P0 ;  /* 0x000000292900780c */ /* 0x040fe400047a1670 */
[----:B0-----:R-:W-:Y:S01]  /*dd20*/  F2FP.SATFINITE.E5M2.F32.PACK_AB_MERGE_C R19, RZ, R14, RZ ;  /* 0x0000000eff13723e */ /* 0x001fe200048060ff */
[----:B------:R0:W-:Y:S01]  /*dd30*/  @!P6 STG.E.U8 desc[UR16][R30.64+0x21], R15 ;  /* 0x0000210f1e00e986 */ /* 0x0001e2000c101110 */
[C---:B------:R-:W-:Y:S02]  /*dd40*/  ISETP.LT.OR P6, PT, R41.reuse, 0x2a, !P0 ;  /* 0x0000002a2900780c */ /* 0x040fe400047c1670 */
[----:B-1----:R-:W-:Y:S01]  /*dd50*/  F2FP.SATFINITE.E5M2.F32.PACK_AB_MERGE_C R17, RZ, R12, RZ ;  /* 0x0000000cff11723e */ /* 0x002fe200048060ff */
        /* <DEDUP_REMOVED lines=15> */
[----:B0-----:R-:W-:Y:S02]  /*de50*/  F2FP.SATFINITE.E5M2.F32.PACK_AB_MERGE_C R11, RZ, R6, RZ ;  /* 0x00000006ff0b723e */ /* 0x001fe400048060ff */
[C---:B------:R-:W-:Y:S01]  /*de60*/  ISETP.LT.OR P5, PT, R41.reuse, 0x39, !P0 ;  /* 0x000000392900780c */ /* 0x040fe200047a1670 */
[----:B------:R0:W-:Y:S01]  /*de70*/  @!P6 STG.E.U8 desc[UR16][R30.64+0x31], R7 ;  /* 0x000031071e00e986 */ /* 0x0001e2000c101110 */
[----:B-1----:R-:W-:Y:S02]  /*de80*/  F2FP.SATFINITE.E5M2.F32.PACK_AB_MERGE_C R9, RZ, R4, RZ ;  /* 0x00000004ff09723e */ /* 0x002fe400048060ff */
[----:B------:R-:W-:Y:S01]  /*de90*/  ISETP.LT.OR P6, PT, R41, 0x3a, !P0 ;  /* 0x0000003a2900780c */ /* 0x000fe200047c1670 */
[----:B------:R1:W-:Y:S04]  /*dea0*/  @!P2 STG.E.U8 desc[UR16][R28.64+0x39], R5 ;  /* 0x000039051c00a986 */ /* 0x0003e8000c101110 */
[----:B------:R4:W-:Y:S01]  /*deb0*/  @!P3 STG.E.U8 desc[UR16][R28.64+0x38], R11 ;  /* 0x0000380b1c00b986 */ /* 0x0009e2000c101110 */
[----:B------:R-:W-:Y:S01]  /*dec0*/  FMUL R4, R227, UR20 ;  /* 0x00000014e3047c20 */ /* 0x000fe20008400000 */
[----:B------:R-:W-:-:S02]  /*ded0*/  ISETP.LT.OR P3, PT, R41, 0x41, !P1 ;  /* 0x000000412900780c */ /* 0x000fc40004f61670 */
[----:B0-----:R-:W-:Y:S02]  /*dee0*/  F2FP.SATFINITE.E5M2.F32.PACK_AB_MERGE_C R7, RZ, R3, RZ ;  /* 0x00000003ff07723e */ /* 0x001fe400048060ff */
[----:B-1----:R-:W-:Y:S01]  /*def0*/  F2FP.SATFINITE.E5M2.F32.PACK_AB_MERGE_C R5, RZ, R0, RZ ;  /* 0x00000000ff05723e */ /* 0x002fe200048060ff */
[----:B------:R-:W-:Y:S01]  /*df00*/  FMUL R0, R223, UR20 ;  /* 0x00000014df007c20 */ /* 0x000fe20008400000 */
[----:B------:R-:W-:Y:S01]  /*df10*/  ISETP.LT.OR P2, PT, R41, 0x42, !P1 ;  /* 0x000000422900780c */ /* 0x000fe20004f41670 */
[----:B------:R-:W2:Y:S01]  /*df20*/  LDL.LU R223, [R1+0x20] ;  /* 0x0000200001df7983 */ /* 0x000ea20000300800 */
[----:B----4-:R-:W-:Y:S02]  /*df30*/  F2FP.SATFINITE.E5M2.F32.PACK_AB_MERGE_C R11, RZ, R2, RZ ;  /* 0x00000002ff0b723e */ /* 0x010fe400048060ff */
[----:B------:R-:W-:Y:S01]  /*df40*/  F2FP.SATFINITE.E5M2.F32.PACK_AB_MERGE_C R13, RZ, R0, RZ ;  /* 0x00000000ff0d723e */ /* 0x000fe200048060ff */
[----:B---3--:R-:W-:Y:S01]  /*df50*/  FMUL R0, R225, UR20 ;  /* 0x00000014e1007c20 */ /* 0x008fe20008400000 */
[----:B------:R-:W-:Y:S01]  /*df60*/  FMUL R2, R224, UR20 ;  /* 0x00000014e0027c20 */ /* 0x000fe20008400000 */
[----:B------:R-:W3:Y:S04]  /*df70*/  LDL.LU R225, [R1+0x24] ;  /* 0x0000240001e17983 */ /* 0x000ee80000300800 */
[----:B------:R-:W4:Y:S01]  /*df80*/  LDL.LU R224, [R1+0x28] ;  /* 0x0000280001e07983 */ /* 0x000f220000300800 */
[----:B------:R-:W-:-:S03]  /*df90*/  FMUL R3, R226, UR20 ;  /* 0x00000014e2037c20 */ /* 0x000fc60008400000 */
[----:B------:R-:W4:Y:S04]  /*dfa0*/  LDL.LU R226, [R1+0x2c] ;  /* 0x00002c0001e27983 */ /* 0x000f280000300800 */
[----:B------:R-:W4:Y:S04]  /*dfb0*/  LDL.LU R227, [R1+0x30] ;  /* 0x0000300001e37983 */ /* 0x000f280000300800 */
[----:B------:R-:W-:Y:S01]  /*dfc0*/  @!P5 STG.E.U8 desc[UR16][R30.64+0x38], R9 ;  /* 0x000038091e00d986 */ /* 0x000fe2000c101110 */
[----:B------:R-:W-:-:S03]  /*dfd0*/  ISETP.LT.OR P5, PT, R41, 0x41, !P0 ;  /* 0x000000412900780c */ /* 0x000fc600047a1670 */
[----:B------:R0:W-:Y:S01]  /*dfe0*/  @!P6 STG.E.U8 desc[UR16][R30.64+0x39], R7 ;  /* 0x000039071e00e986 */ /* 0x0001e2000c101110 */
[----:B------:R-:W-:-:S03]  /*dff0*/  ISETP.LT.OR P6, PT, R41, 0x42, !P0 ;  /* 0x000000422900780c */ /* 0x000fc600047c1670 */
[----:B------:R-:W-:Y:S01]  /*e000*/  @!P3 STG.E.U8 desc[UR16][R28.64+0x40], R11 ;  /* 0x0000400b1c00b986 */ /* 0x000fe2000c101110 */
[----:B------:R-:W-:-:S03]  /*e010*/  ISETP.LT.OR P3, PT, R41, 0x49, !P1 ;  /* 0x000000492900780c */ /* 0x000fc60004f61670 */
[----:B------:R1:W-:Y:S01]  /*e020*/  @!P2 STG.E.U8 desc[UR16][R28.64+0x41], R5 ;  /* 0x000041051c00a986 */ /* 0x0003e2000c101110 */
[----:B0-----:R-:W-:-:S03]  /*e030*/  F2FP.SATFINITE.E5M2.F32.PACK_AB_MERGE_C R7, RZ, R0, RZ ;  /* 0x00000000ff07723e */ /* 0x001fc600048060ff */
[----:B------:R-:W-:Y:S01]  /*e040*/  @!P5 STG.E.U8 desc[UR16][R30.64+0x40], R13 ;  /* 0x0000400d1e00d986 */ /* 0x000fe2000c101110 */
[C---:B------:R-:W-:Y:S02]  /*e050*/  ISETP.LT.OR P2, PT, R41.reuse, 0x4a, !P1 ;  /* 0x0000004a2900780c */ /* 0x040fe40004f41670 */
[----:B-1----:R-:W-:Y:S01]  /*e060*/  F2FP.SATFINITE.E5M2.F32.PACK_AB_MERGE_C R5, RZ, R2, RZ ;  /* 0x00000002ff05723e */ /* 0x002fe200048060ff */
[----:B------:R0:W-:Y:S01]  /*e070*/  @!P6 STG.E.U8 desc[UR16][R30.64+0x41], R7 ;  /* 0x000041071e00e986 */ /* 0x0001e2000c101110 */
[C---:B------:R-:W-:Y:S02]  /*e080*/  ISETP.LT.OR P5, PT, R41.reuse, 0x49, !P0 ;  /* 0x000000492900780c */ /* 0x040fe400047a1670 */
[C---:B------:R-:W-:Y:S01]  /*e090*/  ISETP.LT.OR P6, PT, R41.reuse, 0x4a, !P0 ;  /* 0x0000004a2900780c */ /* 0x040fe200047c1670 */
[----:B------:R1:W-:Y:S01]  /*e0a0*/  @!P3 STG.E.U8 desc[UR16][R28.64+0x48], R5 ;  /* 0x000048051c00b986 */ /* 0x0003e2000c101110 */
[----:B------:R-:W-:Y:S02]  /*e0b0*/  ISETP.LT.OR P3, PT, R41, 0x51, !P1 ;  /* 0x000000512900780c */ /* 0x000fe40004f61670 */
[----:B------:R-:W-:-:S02]  /*e0c0*/  F2FP.SATFINITE.E5M2.F32.PACK_AB_MERGE_C R9, RZ, R3, RZ ;  /* 0x00000003ff09723e */ /* 0x000fc400048060ff */
[----:B------:R-:W-:-:S03]  /*e0d0*/  F2FP.SATFINITE.E5M2.F32.PACK_AB_MERGE_C R11, RZ, R4, RZ ;  /* 0x00000004ff0b723e */ /* 0x000fc600048060ff */
[----:B------:R1:W-:Y:S04]  /*e0e0*/  @!P2 STG.E.U8 desc[UR16][R28.64+0x49], R9 ;  /* 0x000049091c00a986 */ /* 0x0003e8000c101110 */
[----:B------:R-:W-:Y:S01]  /*e0f0*/  @!P5 STG.E.U8 desc[UR16][R30.64+0x48], R11 ;  /* 0x0000480b1e00d986 */ /* 0x000fe2000c101110 */
[----:B------:R-:W-:-:S03]  /*e100*/  FMUL R0, R221, UR20 ;  /* 0x00000014dd007c20 */ /* 0x000fc60008400000 */
[----:B------:R-:W4:Y:S02]  /*e110*/  LDL.LU R221, [R1+0x34] ;  /* 0x0000340001dd7983 */ /* 0x000f240000300800 */
[----:B0-----:R-:W-:-:S05]  /*e120*/  F2FP.SATFINITE.E5M2.F32.PACK_AB_MERGE_C R7, RZ, R0, RZ ;  /* 0x00000000ff07723e */ /* 0x001fca00048060ff */
[----:B------:R-:W-:Y:S01]  /*e130*/  @!P6 STG.E.U8 desc[UR16][R30.64+0x49], R7 ;  /* 0x000049071e00e986 */ /* 0x000fe2000c101110 */
[----:B--2---:R-:W-:-:S03]  /*e140*/  FMUL R2, R220, UR20 ;  /* 0x00000014dc027c20 */ /* 0x004fc60008400000 */
[----:B------:R-:W2:Y:S02]  /*e150*/  LDL.LU R220, [R1+0x38] ;  /* 0x0000380001dc7983 */ /* 0x000ea40000300800 */
[----:B-1----:R-:W-:-:S05]  /*e160*/  F2FP.SATFINITE.E5M2.F32.PACK_AB_MERGE_C R5, RZ, R2, RZ ;  /* 0x00000002ff05723e */ /* 0x002fca00048060ff */
[----:B------:R0:W-:Y:S01]  /*e170*/  @!P3 STG.E.U8 desc[UR16][R28.64+0x50], R5 ;  /* 0x000050051c00b986 */ /* 0x0001e2000c101110 */
[----:B------:R-:W-:-:S03]  /*e180*/  FMUL R3, R222, UR20 ;  /* 0x00000014de037c20 */ /* 0x000fc60008400000 */
[----:B------:R-:W2:Y:S02]  /*e190*/  LDL.LU R222, [R1+0x3c] ;  /* 0x00003c0001de7983 */ /* 0x000ea40000300800 */
[----:B------:R-:W-:Y:S01]  /*e1a0*/  F2FP.SATFINITE.E5M2.F32.PACK_AB_MERGE_C R9, RZ, R3, RZ ;  /* 0x00000003ff09723e */ /* 0x000fe200048060ff */
[----:B------:R-:W-:Y:S02]  /*e1b0*/  FMUL R0, R223, UR20 ;  /* 0x00000014df007c20 */ /* 0x000fe40008400000 */
[----:B------:R-:W2:Y:S03]  /*e1c0*/  LDL.LU R223, [R1+0x40] ;  /* 0x0000400001df7983 */ /* 0x000ea60000300800 */
[----:B------:R-:W-:Y:S01]  /*e1d0*/  F2FP.SATFINITE.E5M2.F32.PACK_AB_MERGE_C R13, RZ, R0, RZ ;  /* 0x00000000ff0d723e */ /* 0x000fe200048060ff */
[----:B---3--:R-:W-:Y:S02]  /*e1e0*/  FMUL R2, R225, UR20 ;  /* 0x00000014e1027c20 */ /* 0x008fe40008400000 */
[----:B------:R-:W3:Y:S01]  /*e1f0*/  LDL.LU R225, [R1+0x44] ;  /* 0x0000440001e17983 */ /* 0x000ee20000300800 */
[----:B----4-:R-:W-:-:S03]  /*e200*/  FMUL R0, R224, UR20 ;  /* 0x00000014e0007c20 */ /* 0x010fc60008400000 */
[----:B------:R-:W4:Y:S01]  /*e210*/  LDL.LU R224, [R1+0x48] ;  /* 0x0000480001e07983 */ /* 0x000f220000300800 */
[----:B------:R-:W-:Y:S01]  /*e220*/  FMUL R3, R226, UR20 ;  /* 0x00000014e2037c20 */ /* 0x000fe20008400000 */
[----:B0-----:R-:W-:Y:S02]  /*e230*/  F2FP.SATFINITE.E5M2.F32.PACK_AB_MERGE_C R5, RZ, R0, RZ ;  /* 0x00000000ff05723e */ /* 0x001fe400048060ff */
[----:B------:R-:W4:Y:S01]  /*e240*/  LDL.LU R226, [R1+0x4c] ;  /* 0x00004c0001e27983 */ /* 0x000f220000300800 */
[----:B------:R-:W-:-:S03]  /*e250*/  FMUL R0, R227, UR20 ;  /* 0x00000014e3007c20 */ /* 0x000fc60008400000 */
[----:B------:R-:W4:Y:S01]  /*e260*/  LDL.LU R227, [R1+0x50] ;  /* 0x0000500001e37983 */ /* 0x000f220000300800 */
[C---:B------:R-:W-:Y:S02]  /*e270*/  ISETP.LT.OR P2, PT, R41.reuse, 0x52, !P1 ;  /* 0x000000522900780c */ /* 0x040fe40004f41670 */
[C---:B------:R-:W-:Y:S01]  /*e280*/  ISETP.LT.OR P6, PT, R41.reuse, 0x52, !P0 ;  /* 0x000000522900780c */ /* 0x040fe200047c1670 */
[----:B------:R-:W4:Y:S01]  /*e290*/  LDL.LU R219, [R1+0x54] ;  /* 0x0000540001db7983 */ /* 0x000f220000300800 */
[C---:B------:R-:W-:Y:S02]  /*e2a0*/  ISETP.LT.OR P5, PT, R41.reuse, 0x51, !P0 ;  /* 0x000000512900780c */ /* 0x040fe400047a1670 */
[----:B------:R-:W-:Y:S02]  /*e2b0*/  ISETP.LT.OR P3, PT, R41, 0x59, !P1 ;  /* 0x000000592900780c */ /* 0x000fe40004f61670 */
[----:B------:R-:W-:Y:S02]  /*e2c0*/  F2FP.SATFINITE.E5M2.F32.PACK_AB_MERGE_C R7, RZ, R2, RZ ;  /* 0x00000002ff07723e */ /* 0x000fe400048060ff */
[----:B------:R-:W-:-:S03]  /*e2d0*/  F2FP.SATFINITE.E5M2.F32.PACK_AB_MERGE_C R11, RZ, R0, RZ ;  /* 0x00000000ff0b723e */ /* 0x000fc600048060ff */
[----:B------:R0:W-:Y:S01]  /*e2e0*/  @!P2 STG.E.U8 desc[UR16][R28.64+0x51], R9 ;  /* 0x000051091c00a986 */ /* 0x0001e2000c101110 */
[----:B------:R-:W-:-:S03]  /*e2f0*/  ISETP.LT.OR P2, PT, R41, 0x5a, !P1 ;  /* 0x0000005a2900780c */ /* 0x000fc60004f41670 */
[----:B------:R-:W-:Y:S01]  /*e300*/  @!P6 STG.E.U8 desc[UR16][R30.64+0x51], R7 ;  /* 0x000051071e00e986 */ /* 0x000fe2000c101110 */
[----:B------:R-:W-:-:S03]  /*e310*/  ISETP.LT.OR P6, PT, R41, 0x5a, !P0 ;  /* 0x0000005a2900780c */ /* 0x000fc600047c1670 */
[----:B------:R-:W-:Y:S01]  /*e320*/  @!P5 STG.E.U8 desc[UR16][R30.64+0x50], R13 ;  /* 0x0000500d1e00d986 */ /* 0x000fe2000c101110 */
[----:B0-----:R-:W-:-:S03]  /*e330*/  F2FP.SATFINITE.E5M2.F32.PACK_AB_MERGE_C R9, RZ, R3, RZ ;  /* 0x00000003ff09723e */ /* 0x001fc600048060ff */
[----:B------:R0:W-:Y:S04]  /*e340*/  @!P3 STG.E.U8 desc[UR16][R28.64+0x58], R5 ;  /* 0x000058051c00b986 */ /* 0x0001e8000c101110 */
[----:B------:R1:W-:Y:S01]  /*e350*/  @!P2 STG.E.U8 desc[UR16][R28.64+0x59], R9 ;  /* 0x000059091c00a986 */ /* 0x0003e2000c101110 */
[----:B------:R-:W-:-:S03]  /*e360*/  FMUL R0, R221, UR20 ;  /* 0x00000014dd007c20 */ /* 0x000fc60008400000 */
[----:B------:R-:W4:Y:S02]  /*e370*/  LDL.LU R221, [R1+0x58] ;  /* 0x0000580001dd7983 */ /* 0x000f240000300800 */
[----:B0-----:R-:W-:-:S05]  /*e380*/  F2FP.SATFINITE.E5M2.F32.PACK_AB_MERGE_C R5, RZ, R0, RZ ;  /* 0x00000000ff05723e */ /* 0x001fca00048060ff */
[----:B------:R0:W-:Y:S01]  /*e390*/  @!P6 STG.E.U8 desc[UR16][R30.64+0x59], R5 ;  /* 0x000059051e00e986 */ /* 0x0001e2000c101110 */
[----:B--2---:R-:W-:-:S03]  /*e3a0*/  FMUL R2, R220, UR20 ;  /* 0x00000014dc027c20 */ /* 0x004fc60008400000 */
[----:B------:R-:W2:Y:S02]  /*e3b0*/  LDL.LU R220, [R1+0x5c] ;  /* 0x00005c0001dc7983 */ /* 0x000ea40000300800 */
[----:B------:R-:W-:Y:S01]  /*e3c0*/  F2FP.SATFINITE.E5M2.F32.PACK_AB_MERGE_C R7, RZ, R2, RZ ;  /* 0x00000002ff07723e */ /* 0x000fe200048060ff */
[----:B------:R-:W-:Y:S02]  /*e3d0*/  FMUL R3, R222, UR20 ;  /* 0x00000014de037c20 */ /* 0x000fe40008400000 */
[----:B------:R-:W2:Y:S03]  /*e3e0*/  LDL.LU R222, [R1+0x60] ;  /* 0x0000600001de7983 */ /* 0x000ea60000300800 */
[----:B-1----:R-:W-:Y:S01]  /*e3f0*/  F2FP.SATFINITE.E5M2.F32.PACK_AB_MERGE_C R9, RZ, R3, RZ ;  /* 0x00000003ff09723e */ /* 0x002fe200048060ff */
[----:B------:R-:W-:Y:S02]  /*e400*/  FMUL R4, R223, UR20 ;  /* 0x00000014df047c20 */ /* 0x000fe40008400000 */
[----:B------:R-:W2:Y:S01]  /*e410*/  LDL.LU R223, [R1+0x64] ;  /* 0x0000640001df7983 */ /* 0x000ea20000300800 */
[----:B---3--:R-:W-:-:S03]  /*e420*/  FMUL R0, R225, UR20 ;  /* 0x00000014e1007c20 */ /* 0x008fc60008400000 */
[----:B------:R-:W3:Y:S01]  /*e430*/  LDL.LU R225, [R1+0x68] ;  /* 0x0000680001e17983 */ /* 0x000ee20000300800 */
[----:B----4-:R-:W-:Y:S01]  /*e440*/  FMUL R2, R224, UR20 ;  /* 0x00000014e0027c20 */ /* 0x010fe20008400000 */
[----:B0-----:R-:W-:Y:S02]  /*e450*/  F2FP.SATFINITE.E5M2.F32.PACK_AB_MERGE_C R5, RZ, R0, RZ ;  /* 0x00000000ff05723e */ /* 0x001fe400048060ff */
[----:B------:R-:W4:Y:S01]  /*e460*/  LDL.LU R224, [R1+0x6c] ;  /* 0x00006c0001e07983 */ /* 0x000f220000300800 */
[----:B------:R-:W-:-:S03]  /*e470*/  FMUL R3, R226, UR20 ;  /* 0x00000014e2037c20 */ /* 0x000fc60008400000 */
[----:B------:R-:W4:Y:S01]  /*e480*/  LDL.LU R226, [R1+0x70] ;  /* 0x0000700001e27983 */ /* 0x000f220000300800 */
[----:B------:R-:W-:-:S03]  /*e490*/  FMUL R0, R227, UR20 ;  /* 0x00000014e3007c20 */ /* 0x000fc60008400000 */
[----:B------:R-:W4:Y:S01]  /*e4a0*/  LDL.LU R227, [R1+0x74] ;  /* 0x0000740001e37983 */ /* 0x000f220000300800 */
[C---:B------:R-:W-:Y:S02]  /*e4b0*/  ISETP.LT.OR P5, PT, R41.reuse, 0x59, !P0 ;  /* 0x000000592900780c */ /* 0x040fe400047a1670 */
[C---:B------:R-:W-:Y:S02]  /*e4c0*/  ISETP.LT.OR P2, PT, R41.reuse, 0x62, !P1 ;  /* 0x000000622900780c */ /* 0x040fe40004f41670 */
[C---:B------:R-:W-:Y:S02]  /*e4d0*/  ISETP.LT.OR P3, PT, R41.reuse, 0x61, !P1 ;  /* 0x000000612900780c */ /* 0x040fe40004f61670 */
[----:B------:R-:W-:-:S07]  /*e4e0*/  ISETP.LT.OR P6, PT, R41, 0x62, !P0 ;  /* 0x000000622900780c */ /* 0x000fce00047c1670 */
[----:B------:R-:W-:Y:S01]  /*e4f0*/  @!P5 STG.E.U8 desc[UR16][R30.64+0x58], R11 ;  /* 0x0000580b1e00d986 */ /* 0x000fe2000c101110 */
[----:B------:R-:W-:-:S03]  /*e500*/  ISETP.LT.OR P5, PT, R41, 0x61, !P0 ;  /* 0x000000612900780c */ /* 0x000fc600047a1670 */
[----:B------:R0:W-:Y:S01]  /*e510*/  @!P2 STG.E.U8 desc[UR16][R28.64+0x61], R9 ;  /* 0x000061091c00a986 */ /* 0x0001e2000c101110 */
[----:B------:R-:W-:-:S03]  /*e520*/  ISETP.LT.OR P2, PT, R41, 0x6a, !P1 ;  /* 0x0000006a2900780c */ /* 0x000fc60004f41670 */
[----:B------:R1:W-:Y:S01]  /*e530*/  @!P3 STG.E.U8 desc[UR16][R28.64+0x60], R7 ;  /* 0x000060071c00b986 */ /* 0x0003e2000c101110 */
[----:B------:R-:W-:Y:S02]  /*e540*/  ISETP.LT.OR P3, PT, R41, 0x69, !P1 ;  /* 0x000000692900780c */ /* 0x000fe40004f61670 */
[----:B------:R-:W-:Y:S01]  /*e550*/  F2FP.SATFINITE.E5M2.F32.PACK_AB_MERGE_C R13, RZ, R4, RZ ;  /* 0x00000004ff0d723e */ /* 0x000fe200048060ff */
[----:B------:R1:W-:Y:S01]  /*e560*/  @!P6 STG.E.U8 desc[UR16][R30.64+0x61], R5 ;  /* 0x000061051e00e986 */ /* 0x0003e2000c101110 */
[----:B0-----:R-:W-:-:S03]  /*e570*/  F2FP.SATFINITE.E5M2.F32.PACK_AB_MERGE_C R9, RZ, R3, RZ ;  /* 0x00000003ff09723e */ /* 0x001fc600048060ff */
[----:B------:R-:W-:Y:S01]  /*e580*/  @!P5 STG.E.U8 desc[UR16][R30.64+0x60], R13 ;  /* 0x0000600d1e00d986 */ /* 0x000fe2000c101110 */
[----:B-1----:R-:W-:-:S03]  /*e590*/  F2FP.SATFINITE.E5M2.F32.PACK_AB_MERGE_C R7, RZ, R2, RZ ;  /* 0x00000002ff07723e */ /* 0x002fc600048060ff */
[----:B------:R-:W-:Y:S01]  /*e5a0*/  @!P2 STG.E.U8 desc[UR16][R28.64+0x69], R9 ;  /* 0x000069091c00a986 */ /* 0x000fe2000c101110 */
[C---:B------:R-:W-:Y:S02]  /*e5b0*/  ISETP.LT.OR P5, PT, R41.reuse, 0x69, !P0 ;  /* 0x000000692900780c */ /* 0x040fe400047a1670 */
[C---:B------:R-:W-:Y:S01]  /*e5c0*/  ISETP.LT.OR P6, PT, R41.reuse, 0x6a, !P0 ;  /* 0x0000006a2900780c */ /* 0x040fe200047c1670 */
[----:B------:R0:W-:Y:S01]  /*e5d0*/  @!P3 STG.E.U8 desc[UR16][R28.64+0x68], R7 ;  /* 0x000068071c00b986 */ /* 0x0001e2000c101110 */
[----:B------:R-:W-:Y:S01]  /*e5e0*/  ISETP.LT.OR P2, PT, R41, 0x72, !P1 ;  /* 0x000000722900780c */ /* 0x000fe20004f41670 */
[----:B------:R-:W-:Y:S01]  /*e5f0*/  FMUL R2, R219, UR20 ;  /* 0x00000014db027c20 */ /* 0x000fe20008400000 */
[----:B------:R-:W-:Y:S02]  /*e600*/  ISETP.LT.OR P3, PT, R41, 0x71, !P1 ;  /* 0x000000712900780c */ /* 0x000fe40004f61670 */
[----:B------:R-:W-:Y:S02]  /*e610*/  F2FP.SATFINITE.E5M2.F32.PACK_AB_MERGE_C R11, RZ, R0, RZ ;  /* 0x00000000ff0b723e */ /* 0x000fe400048060ff */
[----:B------:R-:W-:-:S03]  /*e620*/  F2FP.SATFINITE.E5M2.F32.PACK_AB_MERGE_C R5, RZ, R2, RZ ;  /* 0x00000002ff05723e */ /* 0x000fc600048060ff */
[----:B------:R-:W-:Y:S01]  /*e630*/  @!P5 STG.E.U8 desc[UR16][R30.64+0x68], R11 ;  /* 0x0000680b1e00d986 */ /* 0x000fe2000c101110 */
[----:B------:R-:W-:-:S03]  /*e640*/  ISETP.LT.OR P5, PT, R41, 0x71, !P0 ;  /* 0x000000712900780c */ /* 0x000fc600047a1670 */
[----:B------:R-:W-:Y:S01]  /*e650*/  @!P6 STG.E.U8 desc[UR16][R30.64+0x69], R5 ;  /* 0x000069051e00e986 */ /* 0x000fe2000c101110 */
[----:B------:R-:W-:Y:S01]  /*e660*/  ISETP.LT.OR P6, PT, R41, 0x72, !P0 ;  /* 0x000000722900780c */ /* 0x000fe200047c1670 */
[----:B------:R-:W-:-:S05]  /*e670*/  FMUL R0, R221, UR20 ;  /* 0x00000014dd007c20 */ /* 0x000fca0008400000 */
[----:B0-----:R-:W-:-:S05]  /*e680*/  F2FP.SATFINITE.E5M2.F32.PACK_AB_MERGE_C R7, RZ, R0, RZ ;  /* 0x00000000ff07723e */ /* 0x001fca00048060ff */
[----:B------:R0:W-:Y:S01]  /*e690*/  @!P3 STG.E.U8 desc[UR16][R28.64+0x70], R7 ;  /* 0x000070071c00b986 */ /* 0x0001e2000c101110 */
[C---:B------:R-:W-:Y:S02]  /*e6a0*/  ISETP.LT.OR P3, PT, R41.reuse, 0x79, !P0 ;  /* 0x000000792900780c */ /* 0x040fe40004761670 */
[----:B------:R-:W-:Y:S01]  /*e6b0*/  ISETP.LT.OR P0, PT, R41, 0x7a, !P0 ;  /* 0x0000007a2900780c */ /* 0x000fe20004701670 */
[----:B--2---:R-:W-:-:S05]  /*e6c0*/  FMUL R3, R220, UR20 ;  /* 0x00000014dc037c20 */ /* 0x004fca0008400000 */
[----:B------:R-:W-:-:S05]  /*e6d0*/  F2FP.SATFINITE.E5M2.F32.PACK_AB_MERGE_C R9, RZ, R3, RZ ;  /* 0x00000003ff09723e */ /* 0x000fca00048060ff */
[----:B------:R1:W-:Y:S01]  /*e6e0*/  @!P2 STG.E.U8 desc[UR16][R28.64+0x71], R9 ;  /* 0x000071091c00a986 */ /* 0x0003e2000c101110 */
[C---:B------:R-:W-:Y:S02]  /*e6f0*/  ISETP.LT.OR P2, PT, R41.reuse, 0x79, !P1 ;  /* 0x000000792900780c */ /* 0x040fe40004f41670 */
[----:B------:R-:W-:Y:S01]  /*e700*/  ISETP.LT.OR P1, PT, R41, 0x7a, !P1 ;  /* 0x0000007a2900780c */ /* 0x000fe20004f21670 */
[----:B------:R-:W-:-:S05]  /*e710*/  FMUL R0, R222, UR20 ;  /* 0x00000014de007c20 */ /* 0x000fca0008400000 */
[----:B------:R-:W-:-:S05]  /*e720*/  F2FP.SATFINITE.E5M2.F32.PACK_AB_MERGE_C R13, RZ, R0, RZ ;  /* 0x00000000ff0d723e */ /* 0x000fca00048060ff */
[----:B------:R2:W-:Y:S01]  /*e730*/  @!P5 STG.E.U8 desc[UR16][R30.64+0x70], R13 ;  /* 0x0000700d1e00d986 */ /* 0x0005e2000c101110 */
[----:B------:R-:W-:Y:S01]  /*e740*/  FMUL R0, R223, UR20 ;  /* 0x00000014df007c20 */ /* 0x000fe20008400000 */
[----:B---3--:R-:W-:Y:S01]  /*e750*/  FMUL R2, R225, UR20 ;  /* 0x00000014e1027c20 */ /* 0x008fe20008400000 */
[----:B----4-:R-:W-:-:S03]  /*e760*/  FMUL R3, R224, UR20 ;  /* 0x00000014e0037c20 */ /* 0x010fc60008400000 */
[----:B0-----:R-:W-:Y:S01]  /*e770*/  F2FP.SATFINITE.E5M2.F32.PACK_AB_MERGE_C R7, RZ, R0, RZ ;  /* 0x00000000ff07723e */ /* 0x001fe200048060ff */
[----:B------:R-:W-:Y:S01]  /*e780*/  FMUL R4, R226, UR20 ;  /* 0x00000014e2047c20 */ /* 0x000fe20008400000 */
[----:B------:R-:W-:Y:S01]  /*e790*/  FMUL R5, R227, UR20 ;  /* 0x00000014e3057c20 */ /* 0x000fe20008400000 */
[----:B-1----:R-:W-:Y:S02]  /*e7a0*/  F2FP.SATFINITE.E5M2.F32.PACK_AB_MERGE_C R9, RZ, R2, RZ ;  /* 0x00000002ff09723e */ /* 0x002fe400048060ff */
[----:B------:R-:W-:Y:S02]  /*e7b0*/  F2FP.SATFINITE.E5M2.F32.PACK_AB_MERGE_C R3, RZ, R3, RZ ;  /* 0x00000003ff03723e */ /* 0x000fe400048060ff */
[----:B------:R-:W-:Y:S02]  /*e7c0*/  F2FP.SATFINITE.E5M2.F32.PACK_AB_MERGE_C R11, RZ, R4, RZ ;  /* 0x00000004ff0b723e */ /* 0x000fe400048060ff */
[----:B------:R-:W-:Y:S01]  /*e7d0*/  F2FP.SATFINITE.E5M2.F32.PACK_AB_MERGE_C R5, RZ, R5, RZ ;  /* 0x00000005ff05723e */ /* 0x000fe200048060ff */
[----:B------:R2:W-:Y:S04]  /*e7e0*/  @!P6 STG.E.U8 desc[UR16][R30.64+0x71], R7 ;  /* 0x000071071e00e986 */ /* 0x0005e8000c101110 */
[----:B------:R2:W-:Y:S04]  /*e7f0*/  @!P2 STG.E.U8 desc[UR16][R28.64+0x78], R9 ;  /* 0x000078091c00a986 */ /* 0x0005e8000c101110 */
[----:B------:R2:W-:Y:S04]  /*e800*/  @!P1 STG.E.U8 desc[UR16][R28.64+0x79], R3 ;  /* 0x000079031c009986 */ /* 0x0005e8000c101110 */
[----:B------:R2:W-:Y:S04]  /*e810*/  @!P3 STG.E.U8 desc[UR16][R30.64+0x78], R11 ;  /* 0x0000780b1e00b986 */ /* 0x0005e8000c101110 */
[----:B------:R2:W-:Y:S02]  /*e820*/  @!P0 STG.E.U8 desc[UR16][R30.64+0x79], R5 ;  /* 0x000079051e008986 */ /* 0x0005e4000c101110 */
.L_x_296:
[----:B------:R-:W-:Y:S05]  /*e830*/  BSYNC B0 ;  /* 0x0000000000007941 */ /* 0x000fea0003800000 */
.L_x_38:
[----:B0-2---:R-:W2:Y:S04]  /*e840*/  LDL.LU R3, [R1+0x80] ;  /* 0x0000800001037983 */ /* 0x005ea80000300800 */
[----:B-----5:R-:W2:Y:S01]  /*e850*/  LDL.LU R2, [R1+0x84] ;  /* 0x0000840001027983 */ /* 0x020ea20000300800 */
[----:B------:R-:W-:Y:S01]  /*e860*/  ULDC UR6, c[0x0][0xc] ;  /* 0x0000030000067ab9 */ /* 0x000fe20000000800 */
[----:B------:R-:W-:Y:S01]  /*e870*/  ULDC UR7, c[0x0][0x10] ;  /* 0x0000040000077ab9 */ /* 0x000fe20000000800 */
[----:B------:R-:W2:Y:S01]  /*e880*/  LDC R5, c[0x0][0x14] ;  /* 0x00000500ff057b82 */ /* 0x000ea20000000800 */
[----:B------:R-:W-:Y:S01]  /*e890*/  UIMAD.WIDE.U32 UR6, UR6, UR7, URZ ;  /* 0x00000007060672a5 */ /* 0x000fe2000f8e003f */
[----:B------:R-:W-:Y:S01]  /*e8a0*/  PRMT R0, RZ, 0x7610, R0 ;  /* 0x00007610ff007816 */ /* 0x000fe20000000000 */
[----:B------:R-:W-:-:S04]  /*e8b0*/  UMOV UR22, 0xffffffff ;  /* 0xffffffff00167882 */ /* 0x000fc80000000000 */
[----:B--2---:R-:W-:-:S04]  /*e8c0*/  IMAD.WIDE.U32 R2, R5, UR6, R2 ;  /* 0x0000000605027c25 */ /* 0x004fc8000f8e0002 */
[----:B------:R-:W-:Y:S01]  /*e8d0*/  IMAD R5, R5, UR7, RZ ;  /* 0x0000000705057c24 */ /* 0x000fe2000f8e02ff */
[----:B------:R-:W-:Y:S01]  /*e8e0*/  ULDC.64 UR6, c[0x0][0x650] ;  /* 0x0001940000067ab9 */ /* 0x000fe20000000a00 */
[----:B------:R-:W-:Y:S01]  /*e8f0*/  IMAD.MOV.U32 R19, RZ, RZ, R2 ;  /* 0x000000ffff137224 */ /* 0x000fe200078e0002 */
[----:B------:R-:W-:Y:S01]  /*e900*/  ISETP.GE.U32.AND P0, PT, R2, UR6, PT ;  /* 0x0000000602007c0c */ /* 0x000fe2000bf06070 */
[----:B------:R-:W-:Y:S02]  /*e910*/  IMAD.IADD R22, R3, 0x1, R5 ;  /* 0x0000000103167824 */ /* 0x000fe400078e0205 */
[----:B------:R-:W-:-:S03]  /*e920*/  IMAD.MOV.U32 R2, RZ, RZ, -0x1 ;  /* 0xffffffffff027424 */ /* 0x000fc600078e00ff */
[----:B------:R0:W-:Y:S01]  /*e930*/  STL [R1+0x80], R22 ;  /* 0x0000801601007387 */ /* 0x0001e20000100800 */
[----:B------:R-:W-:-:S03]  /*e940*/  ISETP.GE.U32.AND.EX P0, PT, R22, UR7, PT, P0 ;  /* 0x0000000716007c0c */ /* 0x000fc6000bf06100 */
[----:B------:R0:W-:Y:S04]  /*e950*/  STL [R1+0x84], R19 ;  /* 0x0000841301007387 */ /* 0x0001e80000100800 */
[----:B------:R0:W-:Y:S06]  /*e960*/  STL [R1+0x88], R2 ;  /* 0x0000880201007387 */ /* 0x0001ec0000100800 */
[----:B------:R-:W-:Y:S05]  /*e970*/  @P0 BRA `(.L_x_297) ;  /* 0x00000004006c0947 */ /* 0x000fea0003800000 */
[----:B------:R-:W2:Y:S01]  /*e980*/  S2R R14, SR_CTAID.X ;  /* 0x00000000000e7919 */ /* 0x000ea20000002500 */
[----:B------:R-:W5:Y:S01]  /*e990*/  LDC.64 R8, c[0x0][0x628] ;  /* 0x00018a00ff087b82 */ /* 0x000f620000000a00 */
[----:B------:R-:W-:Y:S01]  /*e9a0*/  ULDC UR6, c[0x0][0x150] ;  /* 0x0000540000067ab9 */ /* 0x000fe20000000800 */
[----:B------:R-:W-:Y:S01]  /*e9b0*/  IMAD.MOV.U32 R6, RZ, RZ, R19 ;  /* 0x000000ffff067224 */ /* 0x000fe200078e0013 */
[----:B------:R-:W0:Y:S01]  /*e9c0*/  S2R R16, SR_CTAID.Y ;  /* 0x0000000000107919 */ /* 0x000e220000002600 */
[----:B------:R-:W-:-:S04]  /*e9d0*/  IMAD.MOV.U32 R7, RZ, RZ, R22 ;  /* 0x000000ffff077224 */ /* 0x000fc800078e0016 */
[----:B------:R-:W0:Y:S08]  /*e9e0*/  LDC R17, c[0x0][0x144] ;  /* 0x00005100ff117b82 */ /* 0x000e300000000800 */
[----:B------:R-:W0:Y:S08]  /*e9f0*/  LDC R10, c[0x0][0x630] ;  /* 0x00018c00ff0a7b82 */ /* 0x000e300000000800 */
[----:B------:R-:W0:Y:S01]  /*ea00*/  LDC.64 R12, c[0x0][0x620] ;  /* 0x00018800ff0c7b82 */ /* 0x000e220000000a00 */
[----:B-----5:R-:W-:-:S04]  /*ea10*/  ISETP.NE.U32.AND P0, PT, R8, RZ, PT ;  /* 0x000000ff0800720c */ /* 0x020fc80003f05070 */
[----:B------:R-:W-:Y:S02]  /*ea20*/  ISETP.NE.AND.EX P0, PT, R9, RZ, PT, P0 ;  /* 0x000000ff0900720c */ /* 0x000fe40003f05300 */
[----:B--2---:R-:W-:-:S05]  /*ea30*/  I2FP.F32.U32 R0, R14 ;  /* 0x0000000e00007245 */ /* 0x004fca0000201000 */
[----:B------:R-:W-:-:S04]  /*ea40*/  FMUL R0, R0, UR6 ;  /* 0x0000000600007c20 */ /* 0x000fc80008400000 */
[----:B------:R2:W0:Y:S02]  /*ea50*/  F2I.U32.TRUNC.NTZ R15, R0 ;  /* 0x00000000000f7305 */ /* 0x000424000020f000 */
[----:B------:R-:W-:Y:S05]  /*ea60*/  @!P0 BRA `(.L_x_298) ;  /* 0x0000000000288947 */ /* 0x000fea0003800000 */
[----:B--2---:R-:W2:Y:S02]  /*ea70*/  LDC R0, c[0x0][0x634] ;  /* 0x00018d00ff007b82 */ /* 0x004ea40000000800 */
[----:B--2---:R-:W-:-:S05]  /*ea80*/  IADD3 R7, P0, R19, R0, RZ ;  /* 0x0000000013077210 */ /* 0x004fca0007f1e0ff */
[----:B------:R-:W-:-:S04]  /*ea90*/  IMAD.X R11, RZ, RZ, R22, P0 ;  /* 0x000000ffff0b7224 */ /* 0x000fc800000e0616 */
[----:B0-----:R-:W-:-:S04]  /*eaa0*/  IMAD.WIDE.U32 R2, R11, R8, RZ ;  /* 0x000000080b027225 */ /* 0x001fc800078e00ff */
[----:B------:R-:W-:-:S04]  /*eab0*/  IMAD.WIDE.U32 R4, P0, R7, R9, R2 ;  /* 0x0000000907047225 */ /* 0x000fc80007800002 */
[----:B------:R-:W-:-:S04]  /*eac0*/  IMAD.WIDE.U32 R2, R7, R8, RZ ;  /* 0x0000000807027225 */ /* 0x000fc800078e00ff */
[----:B------:R-:W-:Y:S01]  /*ead0*/  IMAD.X R7, RZ, RZ, RZ, P0 ;  /* 0x000000ffff077224 */ /* 0x000fe200000e06ff */
[----:B------:R-:W-:Y:S01]  /*eae0*/  IADD3 RZ, P0, R3, R4, RZ ;  /* 0x0000000403ff7210 */ /* 0x000fe20007f1e0ff */
[----:B------:R-:W-:-:S04]  /*eaf0*/  IMAD.MOV.U32 R6, RZ, RZ, R5 ;  /* 0x000000ffff067224 */ /* 0x000fc800078e0005 */
[----:B------:R-:W-:-:S08]  /*eb00*/  IMAD.WIDE.U32.X R6, R11, R9, R6, P0 ;  /* 0x000000090b067225 */ /* 0x000fd000000e0406 */
.L_x_298:
[-CC-:B01----:R-:W-:Y:S01]  /*eb10*/  SHF.R.U64 R24, R6, R10.reuse, R7.reuse ;  /* 0x0000000a06187219 */ /* 0x183fe20000001207 */
[----:B------:R-:W0:Y:S01]  /*eb20*/  LDC.64 R20, c[0x0][0x640] ;  /* 0x00019000ff147b82 */ /* 0x000e220000000a00 */
[----:B--2---:R-:W-:Y:S01]  /*eb30*/  SHF.R.U32.HI R0, RZ, R10, R7 ;  /* 0x0000000aff007219 */ /* 0x004fe20000011607 */
[----:B------:R-:W-:Y:S01]  /*eb40*/  IMAD.MOV.U32 R2, RZ, RZ, R19 ;  /* 0x000000ffff027224 */ /* 0x000fe200078e0013 */
[----:B------:R-:W-:Y:S01]  /*eb50*/  IADD3 R5, P0, RZ, -R24, RZ ;  /* 0x80000018ff057210 */ /* 0x000fe20007f1e0ff */
[----:B------:R-:W-:Y:S01]  /*eb60*/  IMAD.MOV R15, RZ, RZ, -R15 ;  /* 0x000000ffff0f7224 */ /* 0x000fe200078e0a0f */
[----:B------:R-:W-:Y:S01]  /*eb70*/  ULDC UR6, c[0x0][0x154] ;  /* 0x0000550000067ab9 */ /* 0x000fe20000000800 */
[----:B------:R-:W-:Y:S02]  /*eb80*/  IMAD.MOV.U32 R7, RZ, RZ, 0x1 ;  /* 0x00000001ff077424 */ /* 0x000fe400078e00ff */
[----:B------:R-:W1:Y:S01]  /*eb90*/  LDC R4, c[0x0][0x618] ;  /* 0x00018600ff047b82 */ /* 0x000e620000000800 */
[----:B------:R-:W-:-:S02]  /*eba0*/  IMAD.X R3, RZ, RZ, ~R0, P0 ;  /* 0x000000ffff037224 */ /* 0x000fc400000e0e00 */
[----:B------:R-:W-:Y:S02]  /*ebb0*/  IMAD R15, R17, R15, R14 ;  /* 0x0000000f110f7224 */ /* 0x000fe400078e020e */
[-C--:B------:R-:W-:Y:S02]  /*ebc0*/  IMAD R0, R3, R12.reuse, RZ ;  /* 0x0000000c03007224 */ /* 0x080fe400078e02ff */
[----:B------:R-:W-:Y:S01]  /*ebd0*/  IMAD.MOV.U32 R3, RZ, RZ, R22 ;  /* 0x000000ffff037224 */ /* 0x000fe200078e0016 */
[----:B------:R-:W2:Y:S01]  /*ebe0*/  LDC R6, c[0x0][0x608] ;  /* 0x00018200ff067b82 */ /* 0x000ea20000000800 */
[----:B------:R-:W-:-:S04]  /*ebf0*/  IMAD.WIDE.U32 R2, R5, R12, R2 ;  /* 0x0000000c05027225 */ /* 0x000fc800078e0002 */
[----:B------:R-:W-:-:S03]  /*ec00*/  IMAD R5, R5, R13, R0 ;  /* 0x0000000d05057224 */ /* 0x000fc600078e0200 */
[----:B------:R-:W5:Y:S01]  /*ec10*/  LDC R18, c[0x0][0x658] ;  /* 0x00019600ff127b82 */ /* 0x000f620000000800 */
[----:B------:R-:W-:Y:S01]  /*ec20*/  I2FP.F32.U32 R0, R16 ;  /* 0x0000001000007245 */ /* 0x000fe20000201000 */
[----:B------:R-:W-:Y:S01]  /*ec30*/  IMAD.IADD R3, R3, 0x1, R5 ;  /* 0x0000000103037824 */ /* 0x000fe200078e0205 */
[----:B0-----:R-:W-:Y:S01]  /*ec40*/  ISETP.NE.U32.AND P0, PT, R20, RZ, PT ;  /* 0x000000ff1400720c */ /* 0x001fe20003f05070 */
[----:B------:R-:W-:Y:S02]  /*ec50*/  IMAD.MOV.U32 R5, RZ, RZ, -0x1 ;  /* 0xffffffffff057424 */ /* 0x000fe400078e00ff */
[----:B------:R-:W-:Y:S02]  /*ec60*/  FMUL R0, R0, UR6 ;  /* 0x0000000600007c20 */ /* 0x000fe40008400000 */
[----:B------:R-:W0:Y:S01]  /*ec70*/  LDC R13, c[0x0][0x148] ;  /* 0x00005200ff0d7b82 */ /* 0x000e220000000800 */
[----:B-1----:R-:W-:Y:S01]  /*ec80*/  SHF.R.U64 R10, R2, R4, R3 ;  /* 0x00000004020a7219 */ /* 0x002fe20000001203 */
[----:B------:R1:W0:Y:S01]  /*ec90*/  F2I.U32.TRUNC.NTZ R12, R0 ;  /* 0x00000000000c7305 */ /* 0x000222000020f000 */
[----:B------:R-:W-:-:S02]  /*eca0*/  ISETP.NE.AND.EX P0, PT, R21, RZ, PT, P0 ;  /* 0x000000ff1500720c */ /* 0x000fc40003f05300 */
[----:B------:R-:W-:-:S03]  /*ecb0*/  SHF.R.U32.HI R3, RZ, R4, R3 ;  /* 0x00000004ff037219 */ /* 0x000fc60000011603 */
[----:B------:R-:W0:Y:S01]  /*ecc0*/  LDC R14, c[0x0][0x600] ;  /* 0x00018000ff0e7b82 */ /* 0x000e220000000800 */
[-CC-:B--2---:R-:W-:Y:S02]  /*ecd0*/  SHF.R.U64 R8, R10, R6.reuse, R3.reuse ;  /* 0x000000060a087219 */ /* 0x184fe40000001203 */
[----:B------:R-:W-:-:S05]  /*ece0*/  SHF.R.U32.HI R3, RZ, R6, R3 ;  /* 0x00000006ff037219 */ /* 0x000fca0000011603 */
[----:B------:R-:W2:Y:S01]  /*ecf0*/  LDC R19, c[0x0][0x648] ;  /* 0x00019200ff137b82 */ /* 0x000ea20000000800 */
[-CC-:B-----5:R-:W-:Y:S02]  /*ed00*/  SHF.R.U64 R11, R8, R18.reuse, R3.reuse ;  /* 0x00000012080b7219 */ /* 0x1a0fe40000001203 */
[-C--:B------:R-:W-:Y:S02]  /*ed10*/  SHF.L.U32 R5, R5, R18.reuse, RZ ;  /* 0x0000001205057219 */ /* 0x080fe400000006ff */
[-C--:B------:R-:W-:Y:S01]  /*ed20*/  SHF.R.U32.HI R3, RZ, R18.reuse, R3 ;  /* 0x00000012ff037219 */ /* 0x080fe20000011603 */
[----:B------:R-:W-:Y:S01]  /*ed30*/  IMAD.MOV.U32 R2, RZ, RZ, R11 ;  /* 0x000000ffff027224 */ /* 0x000fe200078e000b */
[----:B------:R-:W-:Y:S01]  /*ed40*/  SHF.L.U32 R40, R7, R18, RZ ;  /* 0x0000001207287219 */ /* 0x000fe200000006ff */
[----:B------:R-:W0:Y:S01]  /*ed50*/  LDC R22, c[0x0][0x638] ;  /* 0x00018e00ff167b82 */ /* 0x000e220000000800 */
[----:B------:R-:W-:-:S07]  /*ed60*/  LOP3.LUT R17, RZ, R5, RZ, 0x33, !PT ;  /* 0x00000005ff117212 */ /* 0x000fce00078e33ff */
[----:B------:R-:W0:Y:S01]  /*ed70*/  LDC R23, c[0x0][0x610] ;  /* 0x00018400ff177b82 */ /* 0x000e220000000800 */
[----:B-1----:R-:W-:Y:S05]  /*ed80*/  @!P0 BRA `(.L_x_299) ;  /* 0x0000000000288947 */ /* 0x002fea0003800000 */
        /* <DEDUP_REMOVED lines=10> */
.L_x_299:
[----:B--2---:R-:W-:Y:S01]  /*ee30*/  SHF.R.U64 R0, R2, R19, R3 ;  /* 0x0000001302007219 */ /* 0x004fe20000001203 */
[----:B0-----:R-:W-:Y:S01]  /*ee40*/  VIADD R3, R14, 0xffffffff ;  /* 0xffffffff0e037836 */ /* 0x001fe20000000000 */
[----:B------:R-:W-:Y:S01]  /*ee50*/  LOP3.LUT R5, R8, R17, RZ, 0xc0, !PT ;  /* 0x0000001108057212 */ /* 0x000fe200078ec0ff */
[----:B------:R-:W-:Y:S01]  /*ee60*/  IMAD.MOV R12, RZ, RZ, -R12 ;  /* 0x000000ffff0c7224 */ /* 0x000fe200078e0a0c */
[----:B------:R-:W-:Y:S01]  /*ee70*/  R2UR UR22, R24 ;  /* 0x00000000181672ca */ /* 0x000fe200000e0000 */
[----:B------:R-:W-:Y:S01]  /*ee80*/  IMAD.MOV R2, RZ, RZ, -R0 ;  /* 0x000000ffff027224 */ /* 0x000fe200078e0a00 */
[----:B------:R-:W-:Y:S01]  /*ee90*/  LOP3.LUT R3, R10, R3, RZ, 0xc0, !PT ;  /* 0x000000030a037212 */ /* 0x000fe200078ec0ff */
[----:B------:R-:W-:Y:S02]  /*eea0*/  IMAD R40, R40, R0, R5 ;  /* 0x0000000028287224 */ /* 0x000fe400078e0205 */
[----:B------:R-:W-:Y:S02]  /*eeb0*/  @P4 IMAD R15, R13, R12, R16 ;  /* 0x0000000c0d0f4224 */ /* 0x000fe400078e0210 */
[----:B------:R-:W-:-:S02]  /*eec0*/  IMAD R0, R2, R22, R11 ;  /* 0x0000001602007224 */ /* 0x000fc400078e020b */
[----:B------:R-:W-:Y:S02]  /*eed0*/  IMAD R40, R40, R23, R15 ;  /* 0x0000001728287224 */ /* 0x000fe400078e020f */
[----:B------:R-:W-:Y:S02]  /*eee0*/  IMAD R3, R0, R14, R3 ;  /* 0x0000000e00037224 */ /* 0x000fe400078e0203 */
[----:B------:R-:W-:-:S03]  /*eef0*/  IMAD.MOV.U32 R0, RZ, RZ, 0x1 ;  /* 0x00000001ff007424 */ /* 0x000fc600078e00ff */
[----:B------:R-:W-:Y:S02]  /*ef00*/  SEL R2, R3, R40, !P4 ;  /* 0x0000002803027207 */ /* 0x000fe40006000000 */
[----:B------:R-:W-:-:S03]  /*ef10*/  SEL R40, R40, R3, !P4 ;  /* 0x0000000328287207 */ /* 0x000fc60006000000 */
[----:B------:R2:W-:Y:S04]  /*ef20*/  STL [R1+0x88], R2 ;  /* 0x0000880201007387 */ /* 0x0005e80000100800 */
.L_x_297:
[----:B------:R0:W-:Y:S01]  /*ef30*/  STL [R1+0x8c], R40 ;  /* 0x00008c2801007387 */ /* 0x0001e20000100800 */
[----:B------:R-:W-:-:S13]  /*ef40*/  LOP3.LUT P0, RZ, R0, 0xff, RZ, 0xc0, !PT ;  /* 0x000000ff00ff7812 */ /* 0x000fda000780c0ff */
[----:B0-----:R-:W-:Y:S05]  /*ef50*/  @P0 BRA `(.L_x_300) ;  /* 0xffffff2400600947 */ /* 0x001fea000383ffff */
[----:B------:R-:W-:Y:S05]  /*ef60*/  EXIT ;  /* 0x000000000000794d */ /* 0x000fea0003800000 */
.L_x_8:
[----:B------:R-:W2:Y:S01]  /*ef70*/  LDL R18, [R1+0x84] ;  /* 0x0000840001127983 */ /* 0x000ea20000100800 */
[----:B------:R-:W-:-:S03]  /*ef80*/  ULDC.64 UR4, c[0x0][0x650] ;  /* 0x0001940000047ab9 */ /* 0x000fc60000000a00 */
[----:B------:R-:W3:Y:S01]  /*ef90*/  LDL R22, [R1+0x80] ;  /* 0x0000800001167983 */ /* 0x000ee20000100800 */
[----:B------:R-:W-:Y:S01]  /*efa0*/  PRMT R4, RZ, 0x7610, R4 ;  /* 0x00007610ff047816 */ /* 0x000fe20000000004 */
[----:B------:R-:W-:Y:S02]  /*efb0*/  IMAD.MOV.U32 R5, RZ, RZ, -0x1 ;  /* 0xffffffffff057424 */ /* 0x000fe400078e00ff */
[----:B------:R-:W-:Y:S02]  /*efc0*/  IMAD.MOV.U32 R14, RZ, RZ, -0x1 ;  /* 0xffffffffff0e7424 */ /* 0x000fe400078e00ff */
[----:B------:R-:W-:Y:S01]  /*efd0*/  IMAD.MOV.U32 R6, RZ, RZ, -0x1 ;  /* 0xffffffffff067424 */ /* 0x000fe200078e00ff */
[----:B--2---:R-:W-:-:S04]  /*efe0*/  ISETP.GE.U32.AND P0, PT, R18, UR4, PT ;  /* 0x0000000412007c0c */ /* 0x004fc8000bf06070 */
[----:B---3--:R-:W-:-:S13]  /*eff0*/  ISETP.GE.U32.AND.EX P0, PT, R22, UR5, PT, P0 ;  /* 0x0000000516007c0c */ /* 0x008fda000bf06100 */
[----:B------:R-:W-:Y:S05]  /*f000*/  @P0 BRA `(.L_x_301) ;  /* 0x00000004002c0947 */ /* 0x000fea0003800000 */
        /* <DEDUP_REMOVED lines=18> */
.L_x_302:
[----:B------:R-:W1:Y:S01]  /*f130*/  LDC.64 R20, c[0x0][0x640] ;  /* 0x00019000ff147b82 */ /* 0x000e620000000a00 */
[-CC-:B------:R-:W-:Y:S01]  /*f140*/  SHF.R.U64 R15, R8, R10.reuse, R9.reuse ;  /* 0x0000000a080f7219 */ /* 0x180fe20000001209 */
[----:B------:R-:W-:Y:S01]  /*f150*/  IMAD.MOV.U32 R24, RZ, RZ, 0x1 ;  /* 0x00000001ff187424 */ /* 0x000fe200078e00ff */
[----:B------:R-:W-:Y:S02]  /*f160*/  SHF.R.U32.HI R4, RZ, R10, R9 ;  /* 0x0000000aff047219 */ /* 0x000fe40000011609 */
[----:B------:R-:W-:-:S03]  /*f170*/  IADD3 R7, P0, RZ, -R15, RZ ;  /* 0x8000000fff077210 */ /* 0x000fc60007f1e0ff */
[----:B------:R-:W2:Y:S02]  /*f180*/  LDC R8, c[0x0][0x618] ;  /* 0x00018600ff087b82 */ /* 0x000ea40000000800 */
[----:B------:R-:W-:Y:S02]  /*f190*/  IMAD.X R5, RZ, RZ, ~R4, P0 ;  /* 0x000000ffff057224 */ /* 0x000fe400000e0e04 */
[----:B------:R-:W-:Y:S02]  /*f1a0*/  IMAD.MOV.U32 R4, RZ, RZ, R18 ;  /* 0x000000ffff047224 */ /* 0x000fe400078e0012 */
[-C--:B------:R-:W-:Y:S02]  /*f1b0*/  IMAD R6, R5, R16.reuse, RZ ;  /* 0x0000001005067224 */ /* 0x080fe400078e02ff */
[----:B------:R-:W3:Y:S01]  /*f1c0*/  LDC R14, c[0x0][0x608] ;  /* 0x00018200ff0e7b82 */ /* 0x000ee20000000800 */
[----:B------:R-:W-:Y:S02]  /*f1d0*/  IMAD.MOV.U32 R5, RZ, RZ, R22 ;  /* 0x000000ffff057224 */ /* 0x000fe400078e0016 */
[----:B------:R-:W-:-:S05]  /*f1e0*/  IMAD.WIDE.U32 R4, R7, R16, R4 ;  /* 0x0000001007047225 */ /* 0x000fca00078e0004 */
[----:B0-----:R-:W0:Y:S01]  /*f1f0*/  LDC R19, c[0x0][0x658] ;  /* 0x00019600ff137b82 */ /* 0x001e220000000800 */
[----:B------:R-:W-:Y:S01]  /*f200*/  IMAD R7, R7, R17, R6 ;  /* 0x0000001107077224 */ /* 0x000fe200078e0206 */
[----:B-1----:R-:W-:Y:S01]  /*f210*/  ISETP.NE.U32.AND P0, PT, R20, RZ, PT ;  /* 0x000000ff1400720c */ /* 0x002fe20003f05070 */
[----:B------:R-:W-:Y:S02]  /*f220*/  IMAD.MOV.U32 R6, RZ, RZ, -0x1 ;  /* 0xffffffffff067424 */ /* 0x000fe400078e00ff */
[----:B------:R-:W-:Y:S01]  /*f230*/  IMAD.IADD R5, R5, 0x1, R7 ;  /* 0x0000000105057824 */ /* 0x000fe200078e0207 */
[----:B------:R-:W-:Y:S02]  /*f240*/  ISETP.NE.AND.EX P0, PT, R21, RZ, PT, P0 ;  /* 0x000000ff1500720c */ /* 0x000fe40003f05300 */
[----:B------:R-:W1:Y:S02]  /*f250*/  LDC R16, c[0x0][0x600] ;  /* 0x00018000ff107b82 */ /* 0x000e640000000800 */
[----:B--2---:R-:W-:-:S02]  /*f260*/  SHF.R.U64 R10, R4, R8, R5 ;  /* 0x00000008040a7219 */ /* 0x004fc40000001205 */
[----:B------:R-:W-:-:S04]  /*f270*/  SHF.R.U32.HI R5, RZ, R8, R5 ;  /* 0x00000008ff057219 */ /* 0x000fc80000011605 */
[----:B------:R-:W2:Y:S01]  /*f280*/  LDC R18, c[0x0][0x648] ;  /* 0x00019200ff127b82 */ /* 0x000ea20000000800 */
[-CC-:B---3--:R-:W-:Y:S02]  /*f290*/  SHF.R.U64 R17, R10, R14.reuse, R5.reuse ;  /* 0x0000000e0a117219 */ /* 0x188fe40000001205 */
[----:B------:R-:W-:-:S05]  /*f2a0*/  SHF.R.U32.HI R4, RZ, R14, R5 ;  /* 0x0000000eff047219 */ /* 0x000fca0000011605 */
[----:B------:R-:W3:Y:S01]  /*f2b0*/  LDC R22, c[0x0][0x638] ;  /* 0x00018e00ff167b82 */ /* 0x000ee20000000800 */
[-CC-:B0-----:R-:W-:Y:S02]  /*f2c0*/  SHF.R.U64 R14, R17, R19.reuse, R4.reuse ;  /* 0x00000013110e7219 */ /* 0x181fe40000001204 */
[-C--:B------:R-:W-:Y:S02]  /*f2d0*/  SHF.L.U32 R6, R6, R19.reuse, RZ ;  /* 0x0000001306067219 */ /* 0x080fe400000006ff */
[----:B------:R-:W-:Y:S01]  /*f2e0*/  SHF.R.U32.HI R5, RZ, R19, R4 ;  /* 0x00000013ff057219 */ /* 0x000fe20000011604 */
[----:B------:R-:W-:Y:S01]  /*f2f0*/  IMAD.MOV.U32 R4, RZ, RZ, R14 ;  /* 0x000000ffff047224 */ /* 0x000fe200078e000e */
[----:B------:R-:W-:Y:S01]  /*f300*/  LOP3.LUT R26, RZ, R6, RZ, 0x33, !PT ;  /* 0x00000006ff1a7212 */ /* 0x000fe200078e33ff */
[----:B------:R-:W0:Y:S01]  /*f310*/  LDC R23, c[0x0][0x610] ;  /* 0x00018400ff177b82 */ /* 0x000e220000000800 */
[----:B------:R-:W-:Y:S05]  /*f320*/  @!P0 BRA `(.L_x_303) ;  /* 0x0000000000288947 */ /* 0x000fea0003800000 */
        /* <DEDUP_REMOVED lines=10> */
.L_x_303:
[----:B--2---:R-:W-:Y:S01]  /*f3d0*/  SHF.R.U64 R4, R4, R18, R5 ;  /* 0x0000001204047219 */ /* 0x004fe20000001205 */
[----:B-1----:R-:W-:Y:S01]  /*f3e0*/  VIADD R7, R16, 0xffffffff ;  /* 0xffffffff10077836 */ /* 0x002fe20000000000 */
[----:B------:R-:W-:Y:S01]  /*f3f0*/  SHF.L.U32 R24, R24, R19, RZ ;  /* 0x0000001318187219 */ /* 0x000fe200000006ff */
[----:B------:R-:W-:Y:S01]  /*f400*/  @P4 IMAD R0, R11, R12, R2 ;  /* 0x0000000c0b004224 */ /* 0x000fe200078e0202 */
[----:B------:R-:W-:Y:S01]  /*f410*/  LOP3.LUT R3, R17, R26, RZ, 0xc0, !PT ;  /* 0x0000001a11037212 */ /* 0x000fe200078ec0ff */
[----:B------:R-:W-:Y:S01]  /*f420*/  IMAD.MOV R5, RZ, RZ, -R4 ;  /* 0x000000ffff057224 */ /* 0x000fe200078e0a04 */
[----:B------:R-:W-:Y:S01]  /*f430*/  LOP3.LUT R7, R10, R7, RZ, 0xc0, !PT ;  /* 0x000000070a077212 */ /* 0x000fe200078ec0ff */
[----:B------:R-:W-:Y:S02]  /*f440*/  IMAD.MOV.U32 R6, RZ, RZ, R15 ;  /* 0x000000ffff067224 */ /* 0x000fe400078e000f */
[----:B------:R-:W-:Y:S02]  /*f450*/  IMAD R3, R24, R4, R3 ;  /* 0x0000000418037224 */ /* 0x000fe400078e0203 */
[----:B---3--:R-:W-:-:S02]  /*f460*/  IMAD R2, R5, R22, R14 ;  /* 0x0000001605027224 */ /* 0x008fc400078e020e */
[----:B0-----:R-:W-:Y:S02]  /*f470*/  IMAD R0, R3, R23, R0 ;  /* 0x0000001703007224 */ /* 0x001fe400078e0200 */
[----:B------:R-:W-:Y:S02]  /*f480*/  IMAD R5, R2, R16, R7 ;  /* 0x0000001002057224 */ /* 0x000fe400078e0207 */
[----:B------:R-:W-:-:S03]  /*f490*/  IMAD.MOV.U32 R4, RZ, RZ, 0x1 ;  /* 0x00000001ff047424 */ /* 0x000fc600078e00ff */
[----:B------:R-:W-:Y:S02]  /*f4a0*/  SEL R14, R5, R0, !P4 ;  /* 0x00000000050e7207 */ /* 0x000fe40006000000 */
[----:B------:R-:W-:-:S07]  /*f4b0*/  SEL R5, R0, R5, !P4 ;  /* 0x0000000500057207 */ /* 0x000fce0006000000 */
.L_x_301:
[----:B------:R-:W-:-:S08]  /*f4c0*/  NOP ;  /* 0x0000000000007918 */ /* 0x000fd00000000000 */
[----:B0-----:R-:W0:-:S00]  /*f4d0*/  USETMAXREG.DEALLOC.CTAPOOL 0x28 ;  /* 0x00000028000079c8 */ /* 0x001e0000080e0500 */
[----:B------:R-:W-:-:S13]  /*f4e0*/  ISETP.NE.AND P0, PT, RZ, UR8, PT ;  /* 0x00000008ff007c0c */ /* 0x000fda000bf05270 */
[----:B------:R-:W-:Y:S05]  /*f4f0*/  @P0 EXIT ;  /* 0x000000000000094d */ /* 0x000fea0003800000 */
[----:B0-----:R-:W-:Y:S01]  /*f500*/  LOP3.LUT P0, RZ, R4, 0xff, RZ, 0xc0, !PT ;  /* 0x000000ff04ff7812 */ /* 0x001fe2000780c0ff */
[----:B------:R-:W-:Y:S02]  /*f510*/  IMAD.MOV.U32 R0, RZ, RZ, 0x1 ;  /* 0x00000001ff007424 */ /* 0x000fe400078e00ff */
[----:B------:R-:W-:-:S10]  /*f520*/  IMAD.MOV.U32 R10, RZ, RZ, RZ ;  /* 0x000000ffff0a7224 */ /* 0x000fd400078e00ff */
[----:B------:R-:W-:Y:S05]  /*f530*/  @!P0 BRA `(.L_x_304) ;  /* 0x0000000c00608947 */ /* 0x000fea0003800000 */
[----:B------:R-:W0:Y:S01]  /*f540*/  S2R R8, SR_CgaCtaId ;  /* 0x0000000000087919 */ /* 0x000e220000008800 */
[----:B------:R-:W-:Y:S01]  /*f550*/  ULDC UR4, c[0x0][0x28c] ;  /* 0x0000a30000047ab9 */ /* 0x000fe20000000800 */
[----:B------:R-:W-:Y:S01]  /*f560*/  ULDC UR6, c[0x0][0x658] ;  /* 0x0001960000067ab9 */ /* 0x000fe20000000800 */
[----:B------:R-:W-:Y:S01]  /*f570*/  UIADD3 UR10, UR4, 0x1f, URZ ;  /* 0x0000001f040a7890 */ /* 0x000fe2000fffe03f */
[----:B------:R-:W-:Y:S01]  /*f580*/  BSSY B0, `(.L_x_304) ;  /* 0x00000d3000007945 */ /* 0x000fe20003800000 */
[----:B------:R-:W-:Y:S01]  /*f590*/  UMOV UR7, 0xffffffff ;  /* 0xffffffff00077882 */ /* 0x000fe20000000000 */
[----:B------:R-:W-:Y:S01]  /*f5a0*/  ULDC UR5, c[0x0][0x600] ;  /* 0x0001800000057ab9 */ /* 0x000fe20000000800 */
[----:B------:R-:W-:Y:S01]  /*f5b0*/  UMOV UR9, 0x1 ;  /* 0x0000000100097882 */ /* 0x000fe20000000000 */
[----:B------:R-:W-:Y:S01]  /*f5c0*/  USHF.L.U32 UR7, UR7, UR6, URZ ;  /* 0x0000000607077299 */ /* 0x000fe2000800063f */
[----:B------:R-:W-:Y:S01]  /*f5d0*/  IMAD.MOV.U32 R12, RZ, RZ, 0x1 ;  /* 0x00000001ff0c7424 */ /* 0x000fe200078e00ff */
[----:B------:R-:W-:Y:S01]  /*f5e0*/  UIADD3 UR4, UR5, -0x1, URZ ;  /* 0xffffffff05047890 */ /* 0x000fe2000fffe03f */
[----:B------:R-:W-:Y:S01]  /*f5f0*/  IMAD.MOV.U32 R0, RZ, RZ, 0x1 ;  /* 0x00000001ff007424 */ /* 0x000fe200078e00ff */
[----:B------:R-:W-:Y:S01]  /*f600*/  USHF.R.S32.HI UR11, URZ, 0x1f, UR10 ;  /* 0x0000001f3f0b7899 */ /* 0x000fe2000801140a */
[----:B------:R-:W-:Y:S01]  /*f610*/  IMAD.MOV.U32 R10, RZ, RZ, RZ ;  /* 0x000000ffff0a7224 */ /* 0x000fe200078e00ff */
[----:B------:R-:W-:Y:S01]  /*f620*/  ULDC UR8, c[0x0][0xc] ;  /* 0x0000030000087ab9 */ /* 0x000fe20000000800 */
[----:B------:R-:W-:-:S02]  /*f630*/  USHF.L.U32 UR5, UR9, UR6, URZ ;  /* 0x0000000609057299 */ /* 0x000fc4000800063f */
[----:B------:R-:W-:Y:S01]  /*f640*/  ULEA.HI UR11, UR11, UR10, URZ, 0x5 ;  /* 0x0000000a0b0b7291 */ /* 0x000fe2000f8f283f */
[----:B------:R-:W-:Y:S01]  /*f650*/  ULDC UR9, c[0x0][0x10] ;  /* 0x0000040000097ab9 */ /* 0x000fe20000000800 */
[----:B------:R-:W-:Y:S02]  /*f660*/  ULOP3.LUT UR6, URZ, UR7, URZ, 0x33, !UPT ;  /* 0x000000073f067292 */ /* 0x000fe4000f8e333f */
[----:B------:R-:W-:Y:S01]  /*f670*/  UIMAD.WIDE.U32 UR8, UR8, UR9, URZ ;  /* 0x00000009080872a5 */ /* 0x000fe2000f8e003f */
[----:B------:R-:W-:Y:S01]  /*f680*/  ULDC UR7, c[0x0][0x14] ;  /* 0x0000050000077ab9 */ /* 0x000fe20000000800 */
[----:B------:R-:W-:Y:S02]  /*f690*/  USHF.R.S32.HI UR20, URZ, 0x5, UR11 ;  /* 0x000000053f147899 */ /* 0x000fe4000801140b */
[----:B------:R-:W-:Y:S02]  /*f6a0*/  UIMAD.WIDE.U32 UR22, UR8, UR7, URZ ;  /* 0x00000007081672a5 */ /* 0x000fe4000f8e003f */
[----:B------:R-:W-:-:S02]  /*f6b0*/  UIMAD UR18, UR9, UR7, URZ ;  /* 0x00000007091272a4 */ /* 0x000fc4000f8e023f */
[----:B------:R-:W-:Y:S01]  /*f6c0*/  ULOP3.LUT UR26, UR13, 0x2, URZ, 0xfc, !UPT ;  /* 0x000000020d1a7892 */ /* 0x000fe2000f8efc3f */
[C---:B0-----:R-:W-:Y:S01]  /*f6d0*/  IMAD.SHL.U32 R9, R8.reuse, 0x40, RZ ;  /* 0x0000004008097824 */ /* 0x041fe200078e00ff */
[----:B------:R-:W-:Y:S01]  /*f6e0*/  UIADD3 UR18, UR23, UR18, URZ ;  /* 0x0000001217127290 */ /* 0x000fe2000fffe03f */
[----:B------:R-:W-:Y:S01]  /*f6f0*/  IMAD.SHL.U32 R8, R8, 0x800, RZ ;  /* 0x0000080008087824 */ /* 0x000fe200078e00ff */
[----:B------:R-:W-:Y:S02]  /*f700*/  UIADD3 UR27, UR20, 0x1, URZ ;  /* 0x00000001141b7890 */ /* 0x000fe4000fffe03f */
[----:B------:R-:W-:Y:S01]  /*f710*/  LOP3.LUT R9, R9, 0x40, RZ, 0xc0, !PT ;  /* 0x0000004009097812 */ /* 0x000fe200078ec0ff */
[----:B------:R-:W-:Y:S01]  /*f720*/  ULDC.64 UR24, c[0x0][0x198] ;  /* 0x0000660000187ab9 */ /* 0x000fe20000000a00 */
[----:B------:R-:W-:-:S08]  /*f730*/  LOP3.LUT R8, R8, 0x800, RZ, 0xc0, !PT ;  /* 0x0000080008087812 */ /* 0x000fd000078ec0ff */
.L_x_315:
[----:B------:R-:W-:-:S03]  /*f740*/  UMOV UR7, 0xffffffff ;  /* 0xffffffff00077882 */ /* 0x000fc60000000000 */
[----:B------:R-:W-:Y:S05]  /*f750*/  BRA.DIV UR7, `(.L_x_305) ;  /* 0x0000001607cc7947 */ /* 0x000fea000b800000 */
[----:B------:R-:W-:-:S13]  /*f760*/  ELECT P0, URZ, PT ;  /* 0x00000000003f782f */ /* 0x000fda0003800000 */
.L_x_340:
[----:B------:R-:W0:Y:S01]  /*f770*/  LDC R2, c[0x0][0x28c] ;  /* 0x0000a300ff027b82 */ /* 0x000e220000000800 */
[----:B------:R-:W-:Y:S01]  /*f780*/  BSSY B1, `(.L_x_306) ;  /* 0x000003a000017945 */ /* 0x000fe20003800000 */
[----:B0-----:R-:W-:-:S13]  /*f790*/  ISETP.LT.OR P0, PT, R2, 0x1, !P0 ;  /* 0x000000010200780c */ /* 0x001fda0004701670 */
[----:B------:R-:W-:Y:S05]  /*f7a0*/  @P0 BRA `(.L_x_307) ;  /* 0x0000000000dc0947 */ /* 0x000fea0003800000 */
[----:B------:R-:W-:Y:S02]  /*f7b0*/  IMAD R14, R14, 0x80, R9 ;  /* 0x000000800e0e7824 */ /* 0x000fe400078e0209 */
[----:B------:R-:W-:Y:S02]  /*f7c0*/  IMAD.SHL.U32 R7, R5, 0x100, RZ ;  /* 0x0000010005077824 */ /* 0x000fe400078e00ff */
[----:B------:R-:W-:Y:S02]  /*f7d0*/  IMAD.MOV.U32 R13, RZ, RZ, RZ ;  /* 0x000000ffff0d7224 */ /* 0x000fe400078e00ff */
[----:B------:R-:W-:Y:S02]  /*f7e0*/  IMAD.U32 R15, RZ, RZ, UR27 ;  /* 0x0000001bff0f7e24 */ /* 0x000fe4000f8e00ff */
[----:B------:R-:W-:Y:S02]  /*f7f0*/  IMAD.MOV.U32 R2, RZ, RZ, R0 ;  /* 0x000000ffff027224 */ /* 0x000fe400078e0000 */
[----:B------:R-:W-:-:S07]  /*f800*/  IMAD.MOV.U32 R3, RZ, RZ, R10 ;  /* 0x000000ffff037224 */ /* 0x000fce00078e000a */
.L_x_310:
[----:B------:R-:W0:Y:S01]  /*f810*/  S2R R5, SR_CgaCtaId ;  /* 0x0000000000057919 */ /* 0x000e220000008800 */
[----:B------:R-:W-:Y:S01]  /*f820*/  MOV R4, 0x400 ;  /* 0x0000040000047802 */ /* 0x000fe20000000f00 */
[----:B------:R-:W1:Y:S03]  /*f830*/  S2R R17, SR_TID.X ;  /* 0x0000000000117919 */ /* 0x000e660000002100 */
[----:B0-----:R-:W-:Y:S02]  /*f840*/  LEA R16, R5, R4, 0x18 ;  /* 0x0000000405107211 */ /* 0x001fe400078ec0ff */
[----:B------:R-:W-:Y:S02]  /*f850*/  SHF.L.U32 R4, R2, 0x1f, RZ ;  /* 0x0000001f02047819 */ /* 0x000fe400000006ff */
[----:B-1----:R-:W-:Y:S01]  /*f860*/  LOP3.LUT P1, RZ, R17, 0x7f, RZ, 0xc0, !PT ;  /* 0x0000007f11ff7812 */ /* 0x002fe2000782c0ff */
[----:B------:R-:W-:-:S04]  /*f870*/  IMAD R11, R3, 0x8, R16 ;  /* 0x00000008030b7824 */ /* 0x000fc800078e0210 */
[----:B------:R-:W0:Y:S08]  /*f880*/  SYNCS.PHASECHK.TRANS64.TRYWAIT P0, [R11+URZ+0x90], R4 ;  /* 0x000090040b0075a7 */ /* 0x000e30000800017f */
[----:B------:R-:W1:Y:S01]  /*f890*/  @!P1 LDC R5, c[0x0][0x500] ;  /* 0x00014000ff059b82 */ /* 0x000e620000000800 */
[----:B0-----:R-:W-:Y:S05]  /*f8a0*/  @!P0 BRA `(.L_x_308) ;  /* 0x0000001400988947 */ /* 0x001fea0003800000 */
.L_x_341:
[----:B------:R-:W-:Y:S01]  /*f8b0*/  UPRMT UR7, UR26, 0x9910, URZ ;  /* 0x000099101a077896 */ /* 0x000fe2000800003f */
[----:B-1----:R1:W-:Y:S03]  /*f8c0*/  @!P1 SYNCS.ARRIVE.TRANS64 RZ, [R11+URZ], R5 ;  /* 0x000000050bff99a7 */ /* 0x0023e6000800003f */
[----:B------:R-:W-:-:S06]  /*f8d0*/  UISETP.NE.AND UP0, UPT, UR7, 0x2, UPT ;  /* 0x000000020700788c */ /* 0x000fcc000bf05270 */
[----:B------:R-:W-:-:S13]  /*f8e0*/  PLOP3.LUT P0, PT, PT, PT, UP0, 0x80, 0x0 ;  /* 0x000000000000781c */ /* 0x000fda0003f0f008 */
[----:B-1----:R-:W-:Y:S05]  /*f8f0*/  @P0 BRA `(.L_x_309) ;  /* 0x0000000000040947 */ /* 0x002fea0003800000 */
[----:B------:R-:W-:Y:S01]  /*f900*/  BPT.TRAP 0x1 ;  /* 0x000000040000795c */ /* 0x000fe20000300000 */
.L_x_309:
[C---:B0-----:R-:W-:Y:S01]  /*f910*/  IMAD R4, R3.reuse, 0x2000, R16 ;  /* 0x0000200003047824 */ /* 0x041fe200078e0210 */
[----:B------:R-:W-:Y:S01]  /*f920*/  R2UR UR19, R16 ;  /* 0x00000000101372ca */ /* 0x000fe200000e0000 */
[----:B------:R-:W-:Y:S01]  /*f930*/  IMAD R5, R3, 0x1000, R8 ;  /* 0x0000100003057824 */ /* 0x000fe200078e0208 */
[----:B------:R-:W-:Y:S01]  /*f940*/  R2UR UR9, R11 ;  /* 0x000000000b0972ca */ /* 0x000fe200000e0000 */
[----:B------:R-:W-:Y:S01]  /*f950*/  VIADD R15, R15, 0xffffffff ;  /* 0xffffffff0f0f7836 */ /* 0x000fe20000000000 */
[----:B------:R-:W-:Y:S01]  /*f960*/  R2UR UR7, R4 ;  /* 0x00000000040772ca */ /* 0x000fe200000e0000 */
[----:B------:R-:W-:Y:S01]  /*f970*/  UIADD3 UR14, UP0, UR24, 0xf0, URZ ;  /* 0x000000f0180e7890 */ /* 0x000fe2000ff1e03f */
[----:B------:R-:W-:Y:S01]  /*f980*/  R2UR UR8, R5 ;  /* 0x00000000050872ca */ /* 0x000fe200000e0000 */
[----:B------:R-:W-:Y:S01]  /*f990*/  UIADD3 UR28, UP1, UR24, 0x1f0, URZ ;  /* 0x000001f0181c7890 */ /* 0x000fe2000ff3e03f */
[----:B------:R-:W-:Y:S01]  /*f9a0*/  R2UR UR11, R7 ;  /* 0x00000000070b72ca */ /* 0x000fe200000e0000 */
[----:B------:R-:W-:Y:S01]  /*f9b0*/  UIADD3.X UR15, URZ, UR25, URZ, UP0, !UPT ;  /* 0x000000193f0f7290 */ /* 0x000fe200087fe43f */
[----:B------:R-:W-:Y:S01]  /*f9c0*/  R2UR UR10, R13 ;  /* 0x000000000d0a72ca */ /* 0x000fe200000e0000 */
[----:B------:R-:W-:Y:S01]  /*f9d0*/  VIADD R3, R3, 0x1 ;  /* 0x0000000103037836 */ /* 0x000fe20000000000 */
[----:B------:R-:W-:Y:S01]  /*f9e0*/  R2UR UR12, R6 ;  /* 0x00000000060c72ca */ /* 0x000fe200000e0000 */
[----:B------:R-:W-:Y:S01]  /*f9f0*/  UIADD3.X UR29, URZ, UR25, URZ, UP1, !UPT ;  /* 0x000000193f1d7290 */ /* 0x000fe20008ffe43f */
[----:B------:R-:W-:Y:S01]  /*fa00*/  R2UR UR21, R14 ;  /* 0x000000000e1572ca */ /* 0x000fe200000e0000 */
[----:B------:R-:W-:Y:S01]  /*fa10*/  UMOV UR16, 0x0 ;  /* 0x0000000000107882 */ /* 0x000fe20000000000 */
[----:B------:R-:W-:Y:S01]  /*fa20*/  ISETP.GT.AND P1, PT, R15, 0x1, PT ;  /* 0x000000010f00780c */ /* 0x000fe20003f24270 */
[----:B------:R-:W-:Y:S01]  /*fa30*/  UIADD3 UR7, UR7, 0x200, URZ ;  /* 0x0000020007077890 */ /* 0x000fe2000fffe03f */
[----:B------:R-:W-:Y:S01]  /*fa40*/  ISETP.NE.AND P0, PT, R3, 0x12, PT ;  /* 0x000000120300780c */ /* 0x000fe20003f05270 */
[----:B------:R-:W-:Y:S01]  /*fa50*/  UIADD3 UR19, UR19, 0x24200, UR8 ;  /* 0x0002420013137890 */ /* 0x000fe2000fffe008 */
[----:B------:R-:W-:Y:S01]  /*fa60*/  VIADD R13, R13, 0x20 ;  /* 0x000000200d0d7836 */ /* 0x000fe20000000000 */
[----:B------:R-:W-:Y:S01]  /*fa70*/  UMOV UR17, 0x10000000 ;  /* 0x1000000000117882 */ /* 0x000fe20000000000 */
[----:B------:R-:W-:Y:S01]  /*fa80*/  UMOV UR30, 0x30000 ;  /* 0x00030000001e7882 */ /* 0x000fe20000000000 */
[----:B------:R-:W-:Y:S01]  /*fa90*/  SEL R5, RZ, 0x1, P0 ;  /* 0x00000001ff057807 */ /* 0x000fe20000000000 */
[----:B------:R-:W-:Y:S01]  /*faa0*/  UMOV UR8, UR7 ;  /* 0x0000000700087c82 */ /* 0x000fe20008000000 */
[----:B------:R-:W-:Y:S01]  /*fab0*/  SEL R3, R3, RZ, P0 ;  /* 0x000000ff03037207 */ /* 0x000fe20000000000 */
[----:B------:R0:W-:Y:S01]  /*fac0*/  UTMALDG.3D [UR8], [UR14], desc[UR16] ;  /* 0x000010080e0075b4 */ /* 0x0001e20008011000 */
[----:B------:R-:W-:Y:S01]  /*fad0*/  LOP3.LUT R2, R2, R5, RZ, 0x3c, !PT ;  /* 0x0000000502027212 */ /* 0x000fe200078e3cff */
[----:B0-----:R-:W-:Y:S01]  /*fae0*/  UMOV UR11, UR21 ;  /* 0x00000015000b7c82 */ /* 0x001fe20008000000 */
[----:B------:R-:W-:-:S02]  /*faf0*/  UMOV UR8, UR19 ;  /* 0x0000001300087c82 */ /* 0x000fc40008000000 */
[----:B------:R0:W-:Y:S02]  /*fb00*/  UTMALDG.3D.MULTICAST [UR8], [UR28], UR30, desc[UR16] ;  /* 0x000010081c0073b4 */ /* 0x0001e4000801181e */
[----:B0-----:R-:W-:Y:S05]  /*fb10*/  @P1 BRA `(.L_x_310) ;  /* 0xfffffffc003c1947 */ /* 0x001fea000383ffff */
.L_x_307:
[----:B------:R-:W-:Y:S05]  /*fb20*/  BSYNC B1 ;  /* 0x0000000000017941 */ /* 0x000fea0003800000 */
.L_x_306:
[----:B------:R-:W2:Y:S01]  /*fb30*/  LDL.LU R17, [R1+0x80] ;  /* 0x0000800001117983 */ /* 0x000ea20000300800 */
[----:B------:R-:W-:Y:S01]  /*fb40*/  LOP3.LUT P1, RZ, R12, 0xff, RZ, 0xc0, !PT ;  /* 0x000000ff0cff7812 */ /* 0x000fe2000782c0ff */
[----:B------:R-:W-:Y:S01]  /*fb50*/  VIADD R10, R10, UR20 ;  /* 0x000000140a0a7c36 */ /* 0x000fe20008000000 */
[----:B------:R-:W-:Y:S01]  /*fb60*/  ULDC.64 UR8, c[0x0][0x650] ;  /* 0x0001940000087ab9 */ /* 0x000fe20000000a00 */
[----:B------:R-:W3:Y:S01]  /*fb70*/  LDL.LU R16, [R1+0x84] ;  /* 0x0000840001107983 */ /* 0x000ee20000300800 */
[----:B------:R-:W-:Y:S01]  /*fb80*/  IMAD.U32 R5, RZ, RZ, UR20 ;  /* 0x00000014ff057e24 */ /* 0x000fe2000f8e00ff */
[----:B------:R-:W-:Y:S01]  /*fb90*/  UISETP.GE.U32.AND UP0, UPT, UR20, 0x12, UPT ;  /* 0x000000121400788c */ /* 0x000fe2000bf06070 */
[----:B------:R-:W-:Y:S01]  /*fba0*/  ISETP.GT.U32.AND P0, PT, R10, 0x11, PT ;  /* 0x000000110a00780c */ /* 0x000fe20003f04070 */
[----:B------:R-:W-:Y:S01]  /*fbb0*/  BSSY B1, `(.L_x_311) ;  /* 0x000006d000017945 */ /* 0x000fe20003800000 */
[----:B------:R-:W-:Y:S01]  /*fbc0*/  IMAD.MOV.U32 R14, RZ, RZ, -0x1 ;  /* 0xffffffffff0e7424 */ /* 0x000fe200078e00ff */
[----:B------:R-:W-:Y:S01]  /*fbd0*/  PRMT R12, RZ, 0x7610, R12 ;  /* 0x00007610ff0c7816 */ /* 0x000fe2000000000c */
[----:B------:R-:W-:Y:S01]  /*fbe0*/  IMAD.MOV.U32 R6, RZ, RZ, -0x1 ;  /* 0xffffffffff067424 */ /* 0x000fe200078e00ff */
[----:B------:R-:W-:-:S02]  /*fbf0*/  ISETP.LT.U32.AND P0, PT, R5, 0x12, P0 ;  /* 0x000000120500780c */ /* 0x000fc40000701070 */
[----:B------:R-:W0:Y:S01]  /*fc00*/  @P1 S2R R3, SR_CgaCtaId ;  /* 0x0000000000031919 */ /* 0x000e220000008800 */
[----:B------:R-:W-:Y:S02]  /*fc10*/  @P1 MOV R2, 0x400 ;  /* 0x0000040000021802 */ /* 0x000fe40000000f00 */
[----:B------:R-:W-:Y:S02]  /*fc20*/  PLOP3.LUT P2, PT, PT, PT, UP0, 0x80, 0x0 ;  /* 0x000000000000781c */ /* 0x000fe40003f4f008 */
[----:B0-----:R-:W-:Y:S01]  /*fc30*/  @P1 LEA R4, R3, R2, 0x18 ;  /* 0x0000000203041211 */ /* 0x001fe200078ec0ff */
[----:B------:R-:W-:-:S03]  /*fc40*/  IMAD.WIDE.U32 R2, R10, 0x38e38e39, RZ ;  /* 0x38e38e390a027825 */ /* 0x000fc600078e00ff */
[----:B------:R0:W-:Y:S02]  /*fc50*/  @P1 SYNCS.ARRIVE.TRANS64.A1T0 RZ, [R4+URZ+0x138], RZ ;  /* 0x000138ff04ff19a7 */ /* 0x0001e4000810003f */
[----:B------:R-:W-:Y:S02]  /*fc60*/  SHF.R.U32.HI R5, RZ, 0x2, R3 ;  /* 0x00000002ff057819 */ /* 0x000fe40000011603 */
[----:B------:R-:W-:Y:S02]  /*fc70*/  SEL R3, RZ, 0x1, !P0 ;  /* 0x00000001ff037807 */ /* 0x000fe40004000000 */
[----:B------:R-:W-:Y:S01]  /*fc80*/  PRMT R2, RZ, 0x7610, R2 ;  /* 0x00007610ff027816 */ /* 0x000fe20000000002 */
[----:B------:R-:W-:Y:S01]  /*fc90*/  IMAD R10, R5, -0x12, R10 ;  /* 0xffffffee050a7824 */ /* 0x000fe200078e020a */
[----:B------:R-:W-:-:S04]  /*fca0*/  LOP3.LUT R0, R0, R3, RZ, 0x3c, !PT ;  /* 0x0000000300007212 */ /* 0x000fc800078e3cff */
[----:B------:R-:W-:Y:S01]  /*fcb0*/  @P2 LOP3.LUT R0, R0, 0x1, R5, 0x78, !PT ;  /* 0x0000000100002812 */ /* 0x000fe200078e7805 */
[----:B------:R-:W-:Y:S01]  /*fcc0*/  IMAD.MOV.U32 R5, RZ, RZ, -0x1 ;  /* 0xffffffffff057424 */ /* 0x000fe200078e00ff */
[----:B---3--:R-:W-:-:S04]  /*fcd0*/  IADD3 R16, P1, R16, UR22, RZ ;  /* 0x0000001610107c10 */ /* 0x008fc8000ff3e0ff */
[----:B--2---:R-:W-:Y:S01]  /*fce0*/  IADD3.X R17, R17, UR18, RZ, P1, !PT ;  /* 0x0000001211117c10 */ /* 0x004fe20008ffe4ff */
[----:B------:R0:W-:Y:S01]  /*fcf0*/  STL [R1+0x84], R16 ;  /* 0x0000841001007387 */ /* 0x0001e20000100800 */
[----:B------:R-:W-:-:S03]  /*fd00*/  ISETP.GE.U32.AND P0, PT, R16, UR8, PT ;  /* 0x0000000810007c0c */ /* 0x000fc6000bf06070 */
[----:B------:R0:W-:Y:S01]  /*fd10*/  STL [R1+0x80], R17 ;  /* 0x0000801101007387 */ /* 0x0001e20000100800 */
[----:B------:R-:W-:-:S13]  /*fd20*/  ISETP.GE.U32.AND.EX P0, PT, R17, UR9, PT, P0 ;  /* 0x0000000911007c0c */ /* 0x000fda000bf06100 */
[----:B0-----:R-:W-:Y:S05]  /*fd30*/  @P0 BRA `(.L_x_312) ;  /* 0x0000000400500947 */ /* 0x001fea0003800000 */
[----:B------:R-:W-:Y:S01]  /*fd40*/  ULDC.64 UR8, c[0x0][0x628] ;  /* 0x00018a0000087ab9 */ /* 0x000fe20000000a00 */
[----:B------:R-:W0:Y:S01]  /*fd50*/  S2R R13, SR_CTAID.X ;  /* 0x00000000000d7919 */ /* 0x000e220000002500 */
[----:B------:R-:W-:Y:S01]  /*fd60*/  ISETP.NE.U32.AND P0, PT, RZ, UR8, PT ;  /* 0x00000008ff007c0c */ /* 0x000fe2000bf05070 */
[----:B------:R-:W-:Y:S01]  /*fd70*/  ULDC UR10, c[0x0][0x630] ;  /* 0x00018c00000a7ab9 */ /* 0x000fe20000000800 */
[----:B------:R-:W-:Y:S01]  /*fd80*/  IMAD.MOV.U32 R2, RZ, RZ, R16 ;  /* 0x000000ffff027224 */ /* 0x000fe200078e0010 */
[----:B------:R-:W1:Y:S01]  /*fd90*/  S2R R11, SR_CTAID.Y ;  /* 0x00000000000b7919 */ /* 0x000e620000002600 */
[----:B------:R-:W-:Y:S01]  /*fda0*/  ISETP.NE.AND.EX P0, PT, RZ, UR9, PT, P0 ;  /* 0x00000009ff007c0c */ /* 0x000fe2000bf05300 */
[----:B------:R-:W-:-:S12]  /*fdb0*/  IMAD.MOV.U32 R3, RZ, RZ, R17 ;  /* 0x000000ffff037224 */ /* 0x000fd800078e0011 */
[----:B------:R-:W-:Y:S05]  /*fdc0*/  @!P0 BRA `(.L_x_313) ;  /* 0x0000000000288947 */ /* 0x000fea0003800000 */
[----:B------:R-:W-:Y:S02]  /*fdd0*/  ULDC UR7, c[0x0][0x634] ;  /* 0x00018d0000077ab9 */ /* 0x000fe40000000800 */
[----:B------:R-:W-:-:S05]  /*fde0*/  IADD3 R7, P0, R16, UR7, RZ ;  /* 0x0000000710077c10 */ /* 0x000fca000ff1e0ff */
[----:B------:R-:W-:-:S04]  /*fdf0*/  IMAD.X R15, RZ, RZ, R17, P0 ;  /* 0x000000ffff0f7224 */ /* 0x000fc800000e0611 */
[----:B------:R-:W-:-:S04]  /*fe00*/  IMAD.WIDE.U32 R4, R15, UR8, RZ ;  /* 0x000000080f047c25 */ /* 0x000fc8000f8e00ff */
[----:B------:R-:W-:-:S04]  /*fe10*/  IMAD.WIDE.U32 R4, P0, R7, UR9, R4 ;  /* 0x0000000907047c25 */ /* 0x000fc8000f800004 */
[----:B------:R-:W-:-:S04]  /*fe20*/  IMAD.WIDE.U32 R6, R7, UR8, RZ ;  /* 0x0000000807067c25 */ /* 0x000fc8000f8e00ff */
[----:B------:R-:W-:Y:S01]  /*fe30*/  IMAD.X R3, RZ, RZ, RZ, P0 ;  /* 0x000000ffff037224 */ /* 0x000fe200000e06ff */
[----:B------:R-:W-:Y:S01]  /*fe40*/  IADD3 RZ, P0, R7, R4, RZ ;  /* 0x0000000407ff7210 */ /* 0x000fe20007f1e0ff */
[----:B------:R-:W-:-:S04]  /*fe50*/  IMAD.MOV.U32 R2, RZ, RZ, R5 ;  /* 0x000000ffff027224 */ /* 0x000fc800078e0005 */
[----:B------:R-:W-:-:S08]  /*fe60*/  IMAD.WIDE.U32.X R2, R15, UR9, R2, P0 ;  /* 0x000000090f027c25 */ /* 0x000fd000080e0402 */
.L_x_313:
[--C-:B------:R-:W-:Y:S01]  /*fe70*/  SHF.R.U64 R6, R2, UR10, R3.reuse ;  /* 0x0000000a02067c19 */ /* 0x100fe20008001203 */
[----:B------:R-:W-:Y:S01]  /*fe80*/  ULDC.64 UR8, c[0x0][0x620] ;  /* 0x0001880000087ab9 */ /* 0x000fe20000000a00 */
[----:B------:R-:W-:Y:S01]  /*fe90*/  SHF.R.U32.HI R2, RZ, UR10, R3 ;  /* 0x0000000aff027c19 */ /* 0x000fe20008011603 */
[----:B------:R-:W-:Y:S01]  /*fea0*/  IMAD.MOV.U32 R3, RZ, RZ, R17 ;  /* 0x000000ffff037224 */ /* 0x000fe200078e0011 */
[----:B------:R-:W-:Y:S01]  /*feb0*/  IADD3 R5, P0, RZ, -R6, RZ ;  /* 0x80000006ff057210 */ /* 0x000fe20007f1e0ff */
[----:B------:R-:W-:Y:S01]  /*fec0*/  ULDC UR7, c[0x0][0x150] ;  /* 0x0000540000077ab9 */ /* 0x000fe20000000800 */
[----:B0-----:R-:W-:Y:S01]  /*fed0*/  I2FP.F32.U32 R7, R13 ;  /* 0x0000000d00077245 */ /* 0x001fe20000201000 */
[----:B------:R-:W0:Y:S01]  /*fee0*/  LDC R18, c[0x0][0x144] ;  /* 0x00005100ff127b82 */ /* 0x000e220000000800 */
[----:B------:R-:W-:Y:S01]  /*fef0*/  ULDC.64 UR10, c[0x0][0x640] ;  /* 0x00019000000a7ab9 */ /* 0x000fe20000000a00 */
[----:B------:R-:W-:Y:S01]  /*ff00*/  IMAD.X R2, RZ, RZ, ~R2, P0 ;  /* 0x000000ffff027224 */ /* 0x000fe200000e0e02 */
[----:B------:R-:W-:-:S03]  /*ff10*/  ISETP.NE.U32.AND P0, PT, RZ, UR10, PT ;  /* 0x0000000aff007c0c */ /* 0x000fc6000bf05070 */
[----:B------:R-:W-:Y:S01]  /*ff20*/  IMAD R4, R2, UR8, RZ ;  /* 0x0000000802047c24 */ /* 0x000fe2000f8e02ff */
[----:B------:R-:W-:Y:S01]  /*ff30*/  ISETP.NE.AND.EX P0, PT, RZ, UR11, PT, P0 ;  /* 0x0000000bff007c0c */ /* 0x000fe2000bf05300 */
[----:B------:R-:W-:Y:S02]  /*ff40*/  IMAD.MOV.U32 R2, RZ, RZ, R16 ;  /* 0x000000ffff027224 */ /* 0x000fe400078e0010 */
[----:B------:R-:W2:Y:S02]  /*ff50*/  LDC R16, c[0x0][0x148] ;  /* 0x00005200ff107b82 */ /* 0x000ea40000000800 */
[----:B------:R-:W-:Y:S01]  /*ff60*/  IMAD.WIDE.U32 R2, R5, UR8, R2 ;  /* 0x0000000805027c25 */ /* 0x000fe2000f8e0002 */
[----:B------:R-:W-:-:S03]  /*ff70*/  ULDC UR8, c[0x0][0x154] ;  /* 0x0000550000087ab9 */ /* 0x000fc60000000800 */
[----:B------:R-:W-:Y:S02]  /*ff80*/  IMAD R5, R5, UR9, R4 ;  /* 0x0000000905057c24 */ /* 0x000fe4000f8e0204 */
[----:B------:R-:W-:Y:S01]  /*ff90*/  FMUL R4, R7, UR7 ;  /* 0x0000000707047c20 */ /* 0x000fe20008400000 */
[----:B------:R-:W-:Y:S01]  /*ffa0*/  ULDC UR7, c[0x0][0x618] ;  /* 0x0001860000077ab9 */ /* 0x000fe20000000800 */
[----:B------:R-:W-:Y:S01]  /*ffb0*/  ULDC UR9, c[0x0][0x608] ;  /* 0x0001820000097ab9 */ /* 0x000fe20000000800 */
[----:B------:R-:W-:-:S03]  /*ffc0*/  IMAD.IADD R3, R3, 0x1, R5 ;  /* 0x0000000103037824 */ /* 0x000fc600078e0205 */
[----:B------:R-:W3:Y:S02]  /*ffd0*/  F2I.U32.TRUNC.NTZ R4, R4 ;  /* 0x0000000400047305 */ /* 0x000ee4000020f000 */
[----:B------:R-:W-:Y:S02]  /*ffe0*/  SHF.R.U64 R7, R2, UR7, R3 ;  /* 0x0000000702077c19 */ /* 0x000fe40008001203 */
[----:B-1----:R-:W-:-:S05]  /*fff0*/  I2FP.F32.U32 R2, R11 ;  /* 0x0000000b00027245 */ /* 0x002fca0000201000 */
[----:B------:R-:W-:Y:S01]  /*10000*/  FMUL R5, R2, UR8 ;  /* 0x0000000802057c20 */ /* 0x000fe20008400000 */
[----:B------:R-:W-:Y:S01]  /*10010*/  SHF.R.U32.HI R2, RZ, UR7, R3 ;  /* 0x00000007ff027c19 */ /* 0x000fe20008011603 */
[----:B------:R-:W-:Y:S02]  /*10020*/  ULDC UR7, c[0x0][0x658] ;  /* 0x0001960000077ab9 */ /* 0x000fe40000000800 */
[----:B------:R1:W4:Y:S01]  /*10030*/  F2I.U32.TRUNC.NTZ R19, R5 ;  /* 0x0000000500137305 */ /* 0x000322000020f000 */
[----:B------:R-:W-:Y:S01]  /*10040*/  SHF.R.U64 R15, R7, UR9, R2 ;  /* 0x00000009070f7c19 */ /* 0x000fe20008001202 */
[----:B---3--:R-:W-:Y:S01]  /*10050*/  IMAD.MOV R4, RZ, RZ, -R4 ;  /* 0x000000ffff047224 */ /* 0x008fe200078e0a04 */
[----:B------:R-:W-:-:S03]  /*10060*/  SHF.R.U32.HI R2, RZ, UR9, R2 ;  /* 0x00000009ff027c19 */ /* 0x000fc60008011602 */
[----:B0-----:R-:W-:Y:S01]  /*10070*/  IMAD R13, R18, R4, R13 ;  /* 0x00000004120d7224 */ /* 0x001fe200078e020d */
[--C-:B------:R-:W-:Y:S02]  /*10080*/  SHF.R.U64 R14, R15, UR7, R2.reuse ;  /* 0x000000070f0e7c19 */ /* 0x100fe40008001202 */
[----:B------:R-:W-:-:S03]  /*10090*/  SHF.R.U32.HI R17, RZ, UR7, R2 ;  /* 0x00000007ff117c19 */ /* 0x000fc60008011602 */
[----:B------:R-:W-:Y:S02]  /*100a0*/  IMAD.MOV.U32 R2, RZ, RZ, R14 ;  /* 0x000000ffff027224 */ /* 0x000fe400078e000e */
[----:B------:R-:W-:Y:S01]  /*100b0*/  IMAD.MOV.U32 R3, RZ, RZ, R17 ;  /* 0x000000ffff037224 */ /* 0x000fe200078e0011 */
[----:B-1--4-:R-:W-:Y:S06]  /*100c0*/  @!P0 BRA `(.L_x_314) ;  /* 0x0000000000288947 */ /* 0x012fec0003800000 */
[----:B------:R-:W-:Y:S02]  /*100d0*/  ULDC UR7, c[0x0][0x64c] ;  /* 0x0001930000077ab9 */ /* 0x000fe40000000800 */
[----:B------:R-:W-:-:S05]  /*100e0*/  IADD3 R3, P0, R14, UR7, RZ ;  /* 0x000000070e037c10 */ /* 0x000fca000ff1e0ff */
[----:B------:R-:W-:-:S04]  /*100f0*/  IMAD.X R17, RZ, RZ, R17, P0 ;  /* 0x000000ffff117224 */ /* 0x000fc800000e0611 */
[----:B------:R-:W-:-:S04]  /*10100*/  IMAD.WIDE.U32 R4, R17, UR10, RZ ;  /* 0x0000000a11047c25 */ /* 0x000fc8000f8e00ff */
[----:B------:R-:W-:-:S04]  /*10110*/  IMAD.WIDE.U32 R4, P0, R3, UR11, R4 ;  /* 0x0000000b03047c25 */ /* 0x000fc8000f800004 */
[----:B------:R-:W-:-:S04]  /*10120*/  IMAD.WIDE.U32 R2, R3, UR10, RZ ;  /* 0x0000000a03027c25 */ /* 0x000fc8000f8e00ff */
[----:B------:R-:W-:Y:S01]  /*10130*/  IMAD.MOV.U32 R2, RZ, RZ, R5 ;  /* 0x000000ffff027224 */ /* 0x000fe200078e0005 */
[----:B------:R-:W-:Y:S01]  /*10140*/  IADD3 RZ, P1, R3, R4, RZ ;  /* 0x0000000403ff7210 */ /* 0x000fe20007f3e0ff */
[----:B------:R-:W-:-:S04]  /*10150*/  IMAD.X R3, RZ, RZ, RZ, P0 ;  /* 0x000000ffff037224 */ /* 0x000fc800000e06ff */
[----:B------:R-:W-:-:S08]  /*10160*/  IMAD.WIDE.U32.X R2, R17, UR11, R2, P1 ;  /* 0x0000000b11027c25 */ /* 0x000fd000088e0402 */
.L_x_314:
[----:B------:R-:W-:Y:S01]  /*10170*/  ULDC UR7, c[0x0][0x648] ;  /* 0x0001920000077ab9 */ /* 0x000fe20000000800 */
[----:B------:R-:W-:Y:S01]  /*10180*/  LOP3.LUT R15, R15, UR6, RZ, 0xc0, !PT ;  /* 0x000000060f0f7c12 */ /* 0x000fe2000f8ec0ff */
[----:B------:R-:W-:Y:S01]  /*10190*/  IMAD.MOV R19, RZ, RZ, -R19 ;  /* 0x000000ffff137224 */ /* 0x000fe200078e0a13 */
[----:B------:R-:W-:Y:S01]  /*101a0*/  SHF.R.U64 R2, R2, UR7, R3 ;  /* 0x0000000702027c19 */ /* 0x000fe20008001203 */
[----:B------:R-:W-:Y:S01]  /*101b0*/  ULDC UR7, c[0x0][0x638] ;  /* 0x00018e0000077ab9 */ /* 0x000fe20000000800 */
[----:B------:R-:W-:Y:S01]  /*101c0*/  LOP3.LUT R7, R7, UR4, RZ, 0xc0, !PT ;  /* 0x0000000407077c12 */ /* 0x000fe2000f8ec0ff */
[----:B--2---:R-:W-:Y:S01]  /*101d0*/  @P4 IMAD R13, R16, R19, R11 ;  /* 0x00000013100d4224 */ /* 0x004fe200078e020b */
[----:B------:R-:W-:Y:S01]  /*101e0*/  ULDC UR8, c[0x0][0x610] ;  /* 0x0001840000087ab9 */ /* 0x000fe20000000800 */
[----:B------:R-:W-:Y:S02]  /*101f0*/  IMAD.MOV R3, RZ, RZ, -R2 ;  /* 0x000000ffff037224 */ /* 0x000fe400078e0a02 */
[----:B------:R-:W-:-:S02]  /*10200*/  IMAD R2, R2, UR5, R15 ;  /* 0x0000000502027c24 */ /* 0x000fc4000f8e020f */
[----:B------:R-:W-:Y:S01]  /*10210*/  IMAD R14, R3, UR7, R14 ;  /* 0x00000007030e7c24 */ /* 0x000fe2000f8e020e */
[----:B------:R-:W-:Y:S01]  /*10220*/  ULDC UR7, c[0x0][0x600] ;  /* 0x0001800000077ab9 */ /* 0x000fe20000000800 */
[----:B------:R-:W-:Y:S02]  /*10230*/  IMAD R13, R2, UR8, R13 ;  /* 0x00000008020d7c24 */ /* 0x000fe4000f8e020d */
[----:B------:R-:W-:Y:S02]  /*10240*/  IMAD R4, R14, UR7, R7 ;  /* 0x000000070e047c24 */ /* 0x000fe4000f8e0207 */
[----:B------:R-:W-:-:S03]  /*10250*/  IMAD.MOV.U32 R2, RZ, RZ, 0x1 ;  /* 0x00000001ff027424 */ /* 0x000fc600078e00ff */
[----:B------:R-:W-:Y:S02]  /*10260*/  SEL R14, R4, R13, !P4 ;  /* 0x0000000d040e7207 */ /* 0x000fe40006000000 */
[----:B------:R-:W-:-:S07]  /*10270*/  SEL R5, R13, R4, !P4 ;  /* 0x000000040d057207 */ /* 0x000fce0006000000 */
.L_x_312:
[----:B------:R-:W-:Y:S05]  /*10280*/  BSYNC B1 ;  /* 0x0000000000017941 */ /* 0x000fea0003800000 */
.L_x_311:
[----:B------:R-:W-:-:S13]  /*10290*/  LOP3.LUT P0, RZ, R2, 0xff, RZ, 0xc0, !PT ;  /* 0x000000ff02ff7812 */ /* 0x000fda000780c0ff */
[----:B------:R-:W-:Y:S05]  /*102a0*/  @P0 BRA `(.L_x_315) ;  /* 0xfffffff400240947 */ /* 0x000fea000383ffff */
[----:B------:R-:W-:Y:S05]  /*102b0*/  BSYNC B0 ;  /* 0x0000000000007941 */ /* 0x000fea0003800000 */
.L_x_304:
[----:B------:R-:W-:-:S03]  /*102c0*/  UMOV UR7, 0xffffffff ;  /* 0xffffffff00077882 */ /* 0x000fc60000000000 */
[----:B------:R-:W-:Y:S05]  /*102d0*/  BRA.DIV UR7, `(.L_x_316) ;  /* 0x0000000e07207947 */ /* 0x000fea000b800000 */
[----:B------:R-:W-:-:S13]  /*102e0*/  ELECT P0, URZ, PT ;  /* 0x00000000003f782f */ /* 0x000fda0003800000 */
.L_x_344:
[----:B------:R-:W-:Y:S04]  /*102f0*/  BSSY B0, `(.L_x_317) ;  /* 0x00000aa000007945 */ /* 0x000fe80003800000 */
[----:B------:R-:W-:Y:S05]  /*10300*/  @!P0 BRA `(.L_x_318) ;  /* 0x0000000800a08947 */ /* 0x000fea0003800000 */
[----:B------:R-:W-:-:S04]  /*10310*/  ULOP3.LUT UR7, UR13, 0x2, URZ, 0xfc, !UPT ;  /* 0x000000020d077892 */ /* 0x000fc8000f8efc3f */
[----:B------:R-:W-:-:S06]  /*10320*/  UISETP.NE.AND UP0, UPT, UR7, 0x3, UPT ;  /* 0x000000030700788c */ /* 0x000fcc000bf05270 */
[----:B------:R-:W-:-:S13]  /*10330*/  PLOP3.LUT P0, PT, PT, PT, UP0, 0x80, 0x0 ;  /* 0x000000000000781c */ /* 0x000fda0003f0f008 */
[----:B------:R-:W-:Y:S05]  /*10340*/  @!P0 BRA `(.L_x_319) ;  /* 0x0000000000048947 */ /* 0x000fea0003800000 */
[----:B------:R-:W-:Y:S01]  /*10350*/  BPT.TRAP 0x1 ;  /* 0x000000040000795c */ /* 0x000fe20000300000 */
.L_x_319:
[----:B------:R-:W0:Y:S01]  /*10360*/  S2R R3, SR_CgaCtaId ;  /* 0x0000000000037919 */ /* 0x000e220000008800 */
[----:B------:R-:W-:-:S04]  /*10370*/  MOV R2, 0x400 ;  /* 0x0000040000027802 */ /* 0x000fc80000000f00 */
[----:B0-----:R-:W-:Y:S02]  /*10380*/  LEA R3, R3, R2, 0x18 ;  /* 0x0000000203037211 */ /* 0x001fe400078ec0ff */
[----:B------:R-:W-:-:S03]  /*10390*/  SHF.L.U32 R2, R0, 0x1f, RZ ;  /* 0x0000001f00027819 */ /* 0x000fc600000006ff */
[----:B------:R-:W-:-:S04]  /*103a0*/  VIADD R3, R3, 0x90 ;  /* 0x0000009003037836 */ /* 0x000fc80000000000 */
[C---:B------:R-:W-:Y:S02]  /*103b0*/  IMAD R7, R10.reuse, 0x8, R3 ;  /* 0x000000080a077824 */ /* 0x040fe400078e0203 */
[----:B------:R-:W-:Y:S02]  /*103c0*/  VIADD R10, R10, 0x1 ;  /* 0x000000010a0a7836 */ /* 0x000fe40000000000 */
[----:B------:R-:W0:Y:S03]  /*103d0*/  SYNCS.PHASECHK.TRANS64.TRYWAIT P0, [R7+URZ], R2 ;  /* 0x00000002070075a7 */ /* 0x000e26000800017f */
[----:B------:R-:W-:-:S04]  /*103e0*/  ISETP.NE.AND P1, PT, R10, 0x12, PT ;  /* 0x000000120a00780c */ /* 0x000fc80003f25270 */
[----:B------:R-:W-:Y:S02]  /*103f0*/  SEL R5, RZ, 0x1, P1 ;  /* 0x00000001ff057807 */ /* 0x000fe40000800000 */
[----:B------:R-:W-:Y:S02]  /*10400*/  SEL R10, R10, RZ, P1 ;  /* 0x000000ff0a0a7207 */ /* 0x000fe40000800000 */
[----:B------:R-:W-:-:S03]  /*10410*/  LOP3.LUT R5, R0, R5, RZ, 0x3c, !PT ;  /* 0x0000000500057212 */ /* 0x000fc600078e3cff */
[----:B------:R-:W-:Y:S01]  /*10420*/  IMAD R9, R10, 0x8, R3 ;  /* 0x000000080a097824 */ /* 0x000fe200078e0203 */
[----:B------:R-:W-:Y:S01]  /*10430*/  SHF.L.U32 R4, R5, 0x1f, RZ ;  /* 0x0000001f05047819 */ /* 0x000fe200000006ff */
[----:B0-----:R-:W-:Y:S06]  /*10440*/  @!P0 BRA `(.L_x_320) ;  /* 0x0000000800e48947 */ /* 0x001fec0003800000 */
.L_x_345:
[----:B------:R-:W1:Y:S01]  /*10450*/  SYNCS.PHASECHK.TRANS64.TRYWAIT P0, [R9+URZ], R4 ;  /* 0x00000004090075a7 */ /* 0x000e62000800017f */
[----:B------:R-:W-:-:S05]  /*10460*/  VIADD R0, R10, 0x1 ;  /* 0x000000010a007836 */ /* 0x000fca0000000000 */
[----:B------:R-:W-:-:S04]  /*10470*/  ISETP.NE.AND P1, PT, R0, 0x12, PT ;  /* 0x000000120000780c */ /* 0x000fc80003f25270 */
[----:B0-----:R-:W-:Y:S02]  /*10480*/  SEL R2, RZ, 0x1, P1 ;  /* 0x00000001ff027807 */ /* 0x001fe40000800000 */
[----:B------:R-:W-:Y:S02]  /*10490*/  SEL R0, R0, RZ, P1 ;  /* 0x000000ff00007207 */ /* 0x000fe40000800000 */
[----:B------:R-:W-:-:S03]  /*104a0*/  LOP3.LUT R7, R5, R2, RZ, 0x3c, !PT ;  /* 0x0000000205077212 */ /* 0x000fc600078e3cff */
[----:B------:R-:W-:Y:S01]  /*104b0*/  IMAD R6, R0, 0x8, R3 ;  /* 0x0000000800067824 */ /* 0x000fe200078e0203 */
[----:B------:R-:W-:Y:S01]  /*104c0*/  SHF.L.U32 R5, R7, 0x1f, RZ ;  /* 0x0000001f07057819 */ /* 0x000fe200000006ff */
[----:B-1----:R-:W-:Y:S06]  /*104d0*/  @!P0 BRA `(.L_x_321) ;  /* 0x0000000800d48947 */ /* 0x002fec0003800000 */
.L_x_346:
[----:B------:R-:W1:Y:S01]  /*104e0*/  SYNCS.PHASECHK.TRANS64.TRYWAIT P0, [R6+URZ], R5 ;  /* 0x00000005060075a7 */ /* 0x000e62000800017f */
[----:B------:R-:W-:-:S05]  /*104f0*/  VIADD R0, R0, 0x1 ;  /* 0x0000000100007836 */ /* 0x000fca0000000000 */
[----:B------:R-:W-:-:S04]  /*10500*/  ISETP.NE.AND P1, PT, R0, 0x12, PT ;  /* 0x000000120000780c */ /* 0x000fc80003f25270 */
[----:B------:R-:W-:Y:S02]  /*10510*/  SEL R2, RZ, 0x1, P1 ;  /* 0x00000001ff027807 */ /* 0x000fe40000800000 */
[----:B------:R-:W-:Y:S02]  /*10520*/  SEL R0, R0, RZ, P1 ;  /* 0x000000ff00007207 */ /* 0x000fe40000800000 */
[----:B------:R-:W-:-:S03]  /*10530*/  LOP3.LUT R7, R7, R2, RZ, 0x3c, !PT ;  /* 0x0000000207077212 */ /* 0x000fc600078e3cff */
[----:B0-----:R-:W-:Y:S01]  /*10540*/  IMAD R9, R0, 0x8, R3 ;  /* 0x0000000800097824 */ /* 0x001fe200078e0203 */
[----:B------:R-:W-:Y:S01]  /*10550*/  SHF.L.U32 R4, R7, 0x1f, RZ ;  /* 0x0000001f07047819 */ /* 0x000fe200000006ff */
[----:B-1----:R-:W-:Y:S06]  /*10560*/  @!P0 BRA `(.L_x_322) ;  /* 0x0000000800c48947 */ /* 0x002fec0003800000 */
.L_x_347:
        /* <DEDUP_REMOVED lines=9> */
.L_x_348:
        /* <DEDUP_REMOVED lines=9> */
.L_x_349:
        /* <DEDUP_REMOVED lines=9> */
.L_x_350:
        /* <DEDUP_REMOVED lines=9> */
.L_x_351:
        /* <DEDUP_REMOVED lines=9> */
.L_x_352:
        /* <DEDUP_REMOVED lines=9> */
.L_x_353:
        /* <DEDUP_REMOVED lines=9> */
.L_x_354:
        /* <DEDUP_REMOVED lines=9> */
.L_x_355:
        /* <DEDUP_REMOVED lines=9> */
.L_x_356:
        /* <DEDUP_REMOVED lines=9> */
.L_x_357:
        /* <DEDUP_REMOVED lines=9> */
.L_x_358:
        /* <DEDUP_REMOVED lines=9> */
.L_x_359:
        /* <DEDUP_REMOVED lines=9> */
.L_x_360:
[----:B------:R-:W1:Y:S01]  /*10cc0*/  SYNCS.PHASECHK.TRANS64.TRYWAIT P0, [R6+URZ], R5 ;  /* 0x00000005060075a7 */ /* 0x000e62000800017f */
[----:B------:R-:W-:-:S05]  /*10cd0*/  VIADD R0, R0, 0x1 ;  /* 0x0000000100007836 */ /* 0x000fca0000000000 */
[----:B------:R-:W-:-:S04]  /*10ce0*/  ISETP.NE.AND P1, PT, R0, 0x12, PT ;  /* 0x000000120000780c */ /* 0x000fc80003f25270 */
[----:B------:R-:W-:Y:S02]  /*10cf0*/  SEL R2, RZ, 0x1, P1 ;  /* 0x00000001ff027807 */ /* 0x000fe40000800000 */
[----:B------:R-:W-:Y:S02]  /*10d00*/  SEL R0, R0, RZ, P1 ;  /* 0x000000ff00007207 */ /* 0x000fe40000800000 */
[----:B------:R-:W-:Y:S01]  /*10d10*/  LOP3.LUT R2, R7, R2, RZ, 0x3c, !PT ;  /* 0x0000000207027212 */ /* 0x000fe200078e3cff */
[----:B-1----:R-:W-:Y:S06]  /*10d20*/  @!P0 BRA `(.L_x_336) ;  /* 0x0000000400ec8947 */ /* 0x002fec0003800000 */
.L_x_361:
[----:B------:R-:W-:Y:S01]  /*10d30*/  IMAD R3, R0, 0x8, R3 ;  /* 0x0000000800037824 */ /* 0x000fe200078e0203 */
[----:B------:R-:W-:-:S07]  /*10d40*/  SHF.L.U32 R0, R2, 0x1f, RZ ;  /* 0x0000001f02007819 */ /* 0x000fce00000006ff */
.L_x_337:
[----:B--2---:R2:W3:Y:S02]  /*10d50*/  SYNCS.PHASECHK.TRANS64.TRYWAIT P0, [R3+URZ], R0 ;  /* 0x00000000030075a7 */ /* 0x0044e4000800017f */
[----:B---3--:R-:W-:Y:S05]  /*10d60*/  @!P0 NANOSLEEP.SYNCS 0x989680 ;  /* 0x009896800000895d */ /* 0x008fea0003900000 */
[----:B------:R-:W3:Y:S02]  /*10d70*/  @!P0 SYNCS.PHASECHK.TRANS64 P0, [R3+URZ], R0 ;  /* 0x00000000030085a7 */ /* 0x000ee4000800007f */
[----:B---3--:R-:W-:Y:S05]  /*10d80*/  @!P0 BRA `(.L_x_337) ;  /* 0xfffffffc00f08947 */ /* 0x008fea000383ffff */
.L_x_318:
[----:B------:R-:W-:Y:S05]  /*10d90*/  BSYNC B0 ;  /* 0x0000000000007941 */ /* 0x000fea0003800000 */
.L_x_317:
[----:B------:R-:W-:Y:S05]  /*10da0*/  EXIT ;  /* 0x000000000000794d */ /* 0x000fea0003800000 */
.L_x_22:
[----:B-1----:R-:W-:-:S04]  /*10db0*/  IMAD.U32 R3, RZ, RZ, UR7 ;  /* 0x00000007ff037e24 */ /* 0x002fc8000f8e00ff */
[----:B------:R1:W3:Y:S03]  /*10dc0*/  SYNCS.PHASECHK.TRANS64.TRYWAIT P0, [R3+URZ], R0 ;  /* 0x00000000030075a7 */ /* 0x0002e6000800017f */
[----:B---3--:R-:W-:Y:S05]  /*10dd0*/  @!P0 NANOSLEEP.SYNCS 0x989680 ;  /* 0x009896800000895d */ /* 0x008fea0003900000 */
[----:B------:R-:W3:Y:S02]  /*10de0*/  @!P0 SYNCS.PHASECHK.TRANS64 P0, [R3+URZ], R0 ;  /* 0x00000000030085a7 */ /* 0x000ee4000800007f */
[----:B---3--:R-:W-:Y:S05]  /*10df0*/  @!P0 BRA `(.L_x_22) ;  /* 0xfffffffc00ec8947 */ /* 0x008fea000383ffff */
[----:B------:R-:W-:Y:S05]  /*10e00*/  BRA `(.L_x_21) ;  /* 0xffffff10008c7947 */ /* 0x000fea000383ffff */
.L_x_28:
[----:B-----5:R1:W-:Y:S02]  /*10e10*/  STL [R1+0x90], R0 ;  /* 0x0000900001007387 */ /* 0x0203e40000100800 */
[----:B-1----:R-:W-:-:S04]  /*10e20*/  IMAD.U32 R0, RZ, RZ, UR9 ;  /* 0x00000009ff007e24 */ /* 0x002fc8000f8e00ff */
[----:B------:R1:W4:Y:S03]  /*10e30*/  SYNCS.PHASECHK.TRANS64.TRYWAIT P0, [R0+URZ], R229 ;  /* 0x000000e5000075a7 */ /* 0x000326000800017f */
[----:B----4-:R-:W-:Y:S05]  /*10e40*/  @!P0 NANOSLEEP.SYNCS 0x989680 ;  /* 0x009896800000895d */ /* 0x010fea0003900000 */
[----:B------:R1:W4:Y:S02]  /*10e50*/  @!P0 SYNCS.PHASECHK.TRANS64 P0, [R0+URZ], R229 ;  /* 0x000000e5000085a7 */ /* 0x000324000800007f */
[----:B-1----:R1:W5:Y:S02]  /*10e60*/  LDL.LU R0, [R1+0x90] ;  /* 0x0000900001007983 */ /* 0x0023640000300800 */
[----:B-1--4-:R-:W-:Y:S05]  /*10e70*/  @!P0 BRA `(.L_x_28) ;  /* 0xfffffffc00e48947 */ /* 0x012fea000383ffff */
[----:B------:R-:W-:Y:S05]  /*10e80*/  BRA `(.L_x_27) ;  /* 0xffffff2000f07947 */ /* 0x000fea000383ffff */
.L_x_305:
[----:B------:R-:W-:Y:S01]  /*10e90*/  BSSY B1, `(.L_x_338) ;  /* 0x0000006000017945 */ /* 0x000fe20003800000 */
[----:B------:R-:W-:-:S07]  /*10ea0*/  IMAD.MOV.U32 R2, RZ, RZ, -0x1 ;  /* 0xffffffffff027424 */ /* 0x000fce00078e00ff */
[----:B------:R-:W-:Y:S05]  /*10eb0*/  WARPSYNC.COLLECTIVE R2, `(.L_x_339) ;  /* 0x00000000020c7348 */ /* 0x000fea0003c00000 */
[----:B------:R-:W-:Y:S02]  /*10ec0*/  ELECT P0, UR62, PT ;  /* 0x00000000003e782f */ /* 0x000fe40003800000 */
[----:B------:R-:W-:Y:S01]  /*10ed0*/  MOV R2, UR62 ;  /* 0x0000003e00027c02 */ /* 0x000fe20008000f00 */
[----:B------:R-:W-:Y:S10]  /*10ee0*/  ENDCOLLECTIVE ;  /* 0x000000000000791b */ /* 0x000ff40003800000 */
.L_x_339:
[----:B------:R-:W-:Y:S05]  /*10ef0*/  BSYNC B1 ;  /* 0x0000000000017941 */ /* 0x000fea0003800000 */
.L_x_338:
[----:B------:R-:W-:Y:S05]  /*10f00*/  BRA `(.L_x_340) ;  /* 0xffffffe800187947 */ /* 0x000fea000383ffff */
.L_x_308:
[----:B0-----:R0:W2:Y:S02]  /*10f10*/  SYNCS.PHASECHK.TRANS64.TRYWAIT P0, [R11+URZ+0x90], R4 ;  /* 0x000090040b0075a7 */ /* 0x0010a4000800017f */
[----:B--2---:R-:W-:Y:S05]  /*10f20*/  @!P0 NANOSLEEP.SYNCS 0x989680 ;  /* 0x009896800000895d */ /* 0x004fea0003900000 */
[----:B------:R-:W2:Y:S02]  /*10f30*/  @!P0 SYNCS.PHASECHK.TRANS64 P0, [R11+URZ+0x90], R4 ;  /* 0x000090040b0085a7 */ /* 0x000ea4000800007f */
[----:B--2---:R-:W-:Y:S05]  /*10f40*/  @!P0 BRA `(.L_x_308) ;  /* 0xfffffffc00f08947 */ /* 0x004fea000383ffff */
[----:B------:R-:W-:Y:S05]  /*10f50*/  BRA `(.L_x_341) ;  /* 0xffffffe800547947 */ /* 0x000fea000383ffff */
.L_x_316:
[----:B------:R-:W-:Y:S01]  /*10f60*/  BSSY B0, `(.L_x_342) ;  /* 0x0000006000007945 */ /* 0x000fe20003800000 */
[----:B------:R-:W-:-:S07]  /*10f70*/  IMAD.MOV.U32 R2, RZ, RZ, -0x1 ;  /* 0xffffffffff027424 */ /* 0x000fce00078e00ff */
[----:B------:R-:W-:Y:S05]  /*10f80*/  WARPSYNC.COLLECTIVE R2, `(.L_x_343) ;  /* 0x00000000020c7348 */ /* 0x000fea0003c00000 */
[----:B------:R-:W-:Y:S02]  /*10f90*/  ELECT P0, UR62, PT ;  /* 0x00000000003e782f */ /* 0x000fe40003800000 */
[----:B------:R-:W-:Y:S01]  /*10fa0*/  MOV R2, UR62 ;  /* 0x0000003e00027c02 */ /* 0x000fe20008000f00 */
[----:B------:R-:W-:Y:S10]  /*10fb0*/  ENDCOLLECTIVE ;  /* 0x000000000000791b */ /* 0x000ff40003800000 */
.L_x_343:
[----:B------:R-:W-:Y:S05]  /*10fc0*/  BSYNC B0 ;  /* 0x0000000000007941 */ /* 0x000fea0003800000 */
.L_x_342:
[----:B------:R-:W-:Y:S05]  /*10fd0*/  BRA `(.L_x_344) ;  /* 0xfffffff000c47947 */ /* 0x000fea000383ffff */
.L_x_320:
[----:B0-----:R0:W1:Y:S02]  /*10fe0*/  SYNCS.PHASECHK.TRANS64.TRYWAIT P0, [R7+URZ], R2 ;  /* 0x00000002070075a7 */ /* 0x001064000800017f */
[----:B-1----:R-:W-:Y:S05]  /*10ff0*/  @!P0 NANOSLEEP.SYNCS 0x989680 ;  /* 0x009896800000895d */ /* 0x002fea0003900000 */
[----:B------:R-:W1:Y:S02]  /*11000*/  @!P0 SYNCS.PHASECHK.TRANS64 P0, [R7+URZ], R2 ;  /* 0x00000002070085a7 */ /* 0x000e64000800007f */
[----:B-1----:R-:W-:Y:S05]  /*11010*/  @!P0 BRA `(.L_x_320) ;  /* 0xfffffffc00f08947 */ /* 0x002fea000383ffff */
[----:B------:R-:W-:Y:S05]  /*11020*/  BRA `(.L_x_345) ;  /* 0xfffffff400087947 */ /* 0x000fea000383ffff */
.L_x_321:
[----:B0-----:R0:W1:Y:S02]  /*11030*/  SYNCS.PHASECHK.TRANS64.TRYWAIT P0, [R9+URZ], R4 ;  /* 0x00000004090075a7 */ /* 0x001064000800017f */
[----:B-1----:R-:W-:Y:S05]  /*11040*/  @!P0 NANOSLEEP.SYNCS 0x989680 ;  /* 0x009896800000895d */ /* 0x002fea0003900000 */
[----:B------:R-:W1:Y:S02]  /*11050*/  @!P0 SYNCS.PHASECHK.TRANS64 P0, [R9+URZ], R4 ;  /* 0x00000004090085a7 */ /* 0x000e64000800007f */
[----:B-1----:R-:W-:Y:S05]  /*11060*/  @!P0 BRA `(.L_x_321) ;  /* 0xfffffffc00f08947 */ /* 0x002fea000383ffff */
[----:B------:R-:W-:Y:S05]  /*11070*/  BRA `(.L_x_346) ;  /* 0xfffffff400187947 */ /* 0x000fea000383ffff */
.L_x_322:
[----:B0-----:R0:W1:Y:S02]  /*11080*/  SYNCS.PHASECHK.TRANS64.TRYWAIT P0, [R6+URZ], R5 ;  /* 0x00000005060075a7 */ /* 0x001064000800017f */
[----:B-1----:R-:W-:Y:S05]  /*11090*/  @!P0 NANOSLEEP.SYNCS 0x989680 ;  /* 0x009896800000895d */ /* 0x002fea0003900000 */
[----:B------:R-:W1:Y:S02]  /*110a0*/  @!P0 SYNCS.PHASECHK.TRANS64 P0, [R6+URZ], R5 ;  /* 0x00000005060085a7 */ /* 0x000e64000800007f */
[----:B-1----:R-:W-:Y:S05]  /*110b0*/  @!P0 BRA `(.L_x_322) ;  /* 0xfffffffc00f08947 */ /* 0x002fea000383ffff */
[----:B------:R-:W-:Y:S05]  /*110c0*/  BRA `(.L_x_347) ;  /* 0xfffffff400287947 */ /* 0x000fea000383ffff */
.L_x_323:
[----:B0-----:R0:W1:Y:S02]  /*110d0*/  SYNCS.PHASECHK.TRANS64.TRYWAIT P0, [R9+URZ], R4 ;  /* 0x00000004090075a7 */ /* 0x001064000800017f */
[----:B-1----:R-:W-:Y:S05]  /*110e0*/  @!P0 NANOSLEEP.SYNCS 0x989680 ;  /* 0x009896800000895d */ /* 0x002fea0003900000 */
[----:B------:R-:W1:Y:S02]  /*110f0*/  @!P0 SYNCS.PHASECHK.TRANS64 P0, [R9+URZ], R4 ;  /* 0x00000004090085a7 */ /* 0x000e64000800007f */
[----:B-1----:R-:W-:Y:S05]  /*11100*/  @!P0 BRA `(.L_x_323) ;  /* 0xfffffffc00f08947 */ /* 0x002fea000383ffff */
[----:B------:R-:W-:Y:S05]  /*11110*/  BRA `(.L_x_348) ;  /* 0xfffffff400387947 */ /* 0x000fea000383ffff */
.L_x_324:
[----:B0-----:R0:W1:Y:S02]  /*11120*/  SYNCS.PHASECHK.TRANS64.TRYWAIT P0, [R6+URZ], R5 ;  /* 0x00000005060075a7 */ /* 0x001064000800017f */
[----:B-1----:R-:W-:Y:S05]  /*11130*/  @!P0 NANOSLEEP.SYNCS 0x989680 ;  /* 0x009896800000895d */ /* 0x002fea0003900000 */
[----:B------:R-:W1:Y:S02]  /*11140*/  @!P0 SYNCS.PHASECHK.TRANS64 P0, [R6+URZ], R5 ;  /* 0x00000005060085a7 */ /* 0x000e64000800007f */
[----:B-1----:R-:W-:Y:S05]  /*11150*/  @!P0 BRA `(.L_x_324) ;  /* 0xfffffffc00f08947 */ /* 0x002fea000383ffff */
[----:B------:R-:W-:Y:S05]  /*11160*/  BRA `(.L_x_349) ;  /* 0xfffffff400487947 */ /* 0x000fea000383ffff */
.L_x_325:
[----:B0-----:R0:W1:Y:S02]  /*11170*/  SYNCS.PHASECHK.TRANS64.TRYWAIT P0, [R9+URZ], R4 ;  /* 0x00000004090075a7 */ /* 0x001064000800017f */
[----:B-1----:R-:W-:Y:S05]  /*11180*/  @!P0 NANOSLEEP.SYNCS 0x989680 ;  /* 0x009896800000895d */ /* 0x002fea0003900000 */
[----:B------:R-:W1:Y:S02]  /*11190*/  @!P0 SYNCS.PHASECHK.TRANS64 P0, [R9+URZ], R4 ;  /* 0x00000004090085a7 */ /* 0x000e64000800007f */
[----:B-1----:R-:W-:Y:S05]  /*111a0*/  @!P0 BRA `(.L_x_325) ;  /* 0xfffffffc00f08947 */ /* 0x002fea000383ffff */
[----:B------:R-:W-:Y:S05]  /*111b0*/  BRA `(.L_x_350) ;  /* 0xfffffff400587947 */ /* 0x000fea000383ffff */
.L_x_326:
[----:B0-----:R0:W1:Y:S02]  /*111c0*/  SYNCS.PHASECHK.TRANS64.TRYWAIT P0, [R6+URZ], R5 ;  /* 0x00000005060075a7 */ /* 0x001064000800017f */
[----:B-1----:R-:W-:Y:S05]  /*111d0*/  @!P0 NANOSLEEP.SYNCS 0x989680 ;  /* 0x009896800000895d */ /* 0x002fea0003900000 */
[----:B------:R-:W1:Y:S02]  /*111e0*/  @!P0 SYNCS.PHASECHK.TRANS64 P0, [R6+URZ], R5 ;  /* 0x00000005060085a7 */ /* 0x000e64000800007f */
[----:B-1----:R-:W-:Y:S05]  /*111f0*/  @!P0 BRA `(.L_x_326) ;  /* 0xfffffffc00f08947 */ /* 0x002fea000383ffff */
[----:B------:R-:W-:Y:S05]  /*11200*/  BRA `(.L_x_351) ;  /* 0xfffffff400687947 */ /* 0x000fea000383ffff */
.L_x_327:
[----:B0-----:R0:W1:Y:S02]  /*11210*/  SYNCS.PHASECHK.TRANS64.TRYWAIT P0, [R9+URZ], R4 ;  /* 0x00000004090075a7 */ /* 0x001064000800017f */
[----:B-1----:R-:W-:Y:S05]  /*11220*/  @!P0 NANOSLEEP.SYNCS 0x989680 ;  /* 0x009896800000895d */ /* 0x002fea0003900000 */
[----:B------:R-:W1:Y:S02]  /*11230*/  @!P0 SYNCS.PHASECHK.TRANS64 P0, [R9+URZ], R4 ;  /* 0x00000004090085a7 */ /* 0x000e64000800007f */
[----:B-1----:R-:W-:Y:S05]  /*11240*/  @!P0 BRA `(.L_x_327) ;  /* 0xfffffffc00f08947 */ /* 0x002fea000383ffff */
[----:B------:R-:W-:Y:S05]  /*11250*/  BRA `(.L_x_352) ;  /* 0xfffffff400787947 */ /* 0x000fea000383ffff */
.L_x_328:
[----:B0-----:R0:W1:Y:S02]  /*11260*/  SYNCS.PHASECHK.TRANS64.TRYWAIT P0, [R6+URZ], R5 ;  /* 0x00000005060075a7 */ /* 0x001064000800017f */
[----:B-1----:R-:W-:Y:S05]  /*11270*/  @!P0 NANOSLEEP.SYNCS 0x989680 ;  /* 0x009896800000895d */ /* 0x002fea0003900000 */
[----:B------:R-:W1:Y:S02]  /*11280*/  @!P0 SYNCS.PHASECHK.TRANS64 P0, [R6+URZ], R5 ;  /* 0x00000005060085a7 */ /* 0x000e64000800007f */
[----:B-1----:R-:W-:Y:S05]  /*11290*/  @!P0 BRA `(.L_x_328) ;  /* 0xfffffffc00f08947 */ /* 0x002fea000383ffff */
[----:B------:R-:W-:Y:S05]  /*112a0*/  BRA `(.L_x_353) ;  /* 0xfffffff400887947 */ /* 0x000fea000383ffff */
.L_x_329:
[----:B0-----:R0:W1:Y:S02]  /*112b0*/  SYNCS.PHASECHK.TRANS64.TRYWAIT P0, [R9+URZ], R4 ;  /* 0x00000004090075a7 */ /* 0x001064000800017f */
[----:B-1----:R-:W-:Y:S05]  /*112c0*/  @!P0 NANOSLEEP.SYNCS 0x989680 ;  /* 0x009896800000895d */ /* 0x002fea0003900000 */
[----:B------:R-:W1:Y:S02]  /*112d0*/  @!P0 SYNCS.PHASECHK.TRANS64 P0, [R9+URZ], R4 ;  /* 0x00000004090085a7 */ /* 0x000e64000800007f */
[----:B-1----:R-:W-:Y:S05]  /*112e0*/  @!P0 BRA `(.L_x_329) ;  /* 0xfffffffc00f08947 */ /* 0x002fea000383ffff */
[----:B------:R-:W-:Y:S05]  /*112f0*/  BRA `(.L_x_354) ;  /* 0xfffffff400987947 */ /* 0x000fea000383ffff */
.L_x_330:
[----:B0-----:R0:W1:Y:S02]  /*11300*/  SYNCS.PHASECHK.TRANS64.TRYWAIT P0, [R6+URZ], R5 ;  /* 0x00000005060075a7 */ /* 0x001064000800017f */
[----:B-1----:R-:W-:Y:S05]  /*11310*/  @!P0 NANOSLEEP.SYNCS 0x989680 ;  /* 0x009896800000895d */ /* 0x002fea0003900000 */
[----:B------:R-:W1:Y:S02]  /*11320*/  @!P0 SYNCS.PHASECHK.TRANS64 P0, [R6+URZ], R5 ;  /* 0x00000005060085a7 */ /* 0x000e64000800007f */
[----:B-1----:R-:W-:Y:S05]  /*11330*/  @!P0 BRA `(.L_x_330) ;  /* 0xfffffffc00f08947 */ /* 0x002fea000383ffff */
[----:B------:R-:W-:Y:S05]  /*11340*/  BRA `(.L_x_355) ;  /* 0xfffffff400a87947 */ /* 0x000fea000383ffff */
.L_x_331:
[----:B0-----:R0:W1:Y:S02]  /*11350*/  SYNCS.PHASECHK.TRANS64.TRYWAIT P0, [R9+URZ], R4 ;  /* 0x00000004090075a7 */ /* 0x001064000800017f */
[----:B-1----:R-:W-:Y:S05]  /*11360*/  @!P0 NANOSLEEP.SYNCS 0x989680 ;  /* 0x009896800000895d */ /* 0x002fea0003900000 */
[----:B------:R-:W1:Y:S02]  /*11370*/  @!P0 SYNCS.PHASECHK.TRANS64 P0, [R9+URZ], R4 ;  /* 0x00000004090085a7 */ /* 0x000e64000800007f */
[----:B-1----:R-:W-:Y:S05]  /*11380*/  @!P0 BRA `(.L_x_331) ;  /* 0xfffffffc00f08947 */ /* 0x002fea000383ffff */
[----:B------:R-:W-:Y:S05]  /*11390*/  BRA `(.L_x_356) ;  /* 0xfffffff400b87947 */ /* 0x000fea000383ffff */
.L_x_332:
[----:B0-----:R0:W1:Y:S02]  /*113a0*/  SYNCS.PHASECHK.TRANS64.TRYWAIT P0, [R6+URZ], R5 ;  /* 0x00000005060075a7 */ /* 0x001064000800017f */
[----:B-1----:R-:W-:Y:S05]  /*113b0*/  @!P0 NANOSLEEP.SYNCS 0x989680 ;  /* 0x009896800000895d */ /* 0x002fea0003900000 */
[----:B------:R-:W1:Y:S02]  /*113c0*/  @!P0 SYNCS.PHASECHK.TRANS64 P0, [R6+URZ], R5 ;  /* 0x00000005060085a7 */ /* 0x000e64000800007f */
[----:B-1----:R-:W-:Y:S05]  /*113d0*/  @!P0 BRA `(.L_x_332) ;  /* 0xfffffffc00f08947 */ /* 0x002fea000383ffff */
[----:B------:R-:W-:Y:S05]  /*113e0*/  BRA `(.L_x_357) ;  /* 0xfffffff400c87947 */ /* 0x000fea000383ffff */
.L_x_333:
[----:B0-----:R0:W1:Y:S02]  /*113f0*/  SYNCS.PHASECHK.TRANS64.TRYWAIT P0, [R9+URZ], R4 ;  /* 0x00000004090075a7 */ /* 0x001064000800017f */
[----:B-1----:R-:W-:Y:S05]  /*11400*/  @!P0 NANOSLEEP.SYNCS 0x989680 ;  /* 0x009896800000895d */ /* 0x002fea0003900000 */
[----:B------:R-:W1:Y:S02]  /*11410*/  @!P0 SYNCS.PHASECHK.TRANS64 P0, [R9+URZ], R4 ;  /* 0x00000004090085a7 */ /* 0x000e64000800007f */
[----:B-1----:R-:W-:Y:S05]  /*11420*/  @!P0 BRA `(.L_x_333) ;  /* 0xfffffffc00f08947 */ /* 0x002fea000383ffff */
[----:B------:R-:W-:Y:S05]  /*11430*/  BRA `(.L_x_358) ;  /* 0xfffffff400d87947 */ /* 0x000fea000383ffff */
.L_x_334:
[----:B0-----:R0:W1:Y:S02]  /*11440*/  SYNCS.PHASECHK.TRANS64.TRYWAIT P0, [R6+URZ], R5 ;  /* 0x00000005060075a7 */ /* 0x001064000800017f */
[----:B-1----:R-:W-:Y:S05]  /*11450*/  @!P0 NANOSLEEP.SYNCS 0x989680 ;  /* 0x009896800000895d */ /* 0x002fea0003900000 */
[----:B------:R-:W1:Y:S02]  /*11460*/  @!P0 SYNCS.PHASECHK.TRANS64 P0, [R6+URZ], R5 ;  /* 0x00000005060085a7 */ /* 0x000e64000800007f */
[----:B-1----:R-:W-:Y:S05]  /*11470*/  @!P0 BRA `(.L_x_334) ;  /* 0xfffffffc00f08947 */ /* 0x002fea000383ffff */
[----:B------:R-:W-:Y:S05]  /*11480*/  BRA `(.L_x_359) ;  /* 0xfffffff400e87947 */ /* 0x000fea000383ffff */
.L_x_335:
[----:B0-----:R0:W1:Y:S02]  /*11490*/  SYNCS.PHASECHK.TRANS64.TRYWAIT P0, [R9+URZ], R4 ;  /* 0x00000004090075a7 */ /* 0x001064000800017f */
[----:B-1----:R-:W-:Y:S05]  /*114a0*/  @!P0 NANOSLEEP.SYNCS 0x989680 ;  /* 0x009896800000895d */ /* 0x002fea0003900000 */
[----:B------:R-:W1:Y:S02]  /*114b0*/  @!P0 SYNCS.PHASECHK.TRANS64 P0, [R9+URZ], R4 ;  /* 0x00000004090085a7 */ /* 0x000e64000800007f */
[----:B-1----:R-:W-:Y:S05]  /*114c0*/  @!P0 BRA `(.L_x_335) ;  /* 0xfffffffc00f08947 */ /* 0x002fea000383ffff */
[----:B------:R-:W-:Y:S05]  /*114d0*/  BRA `(.L_x_360) ;  /* 0xfffffff400f87947 */ /* 0x000fea000383ffff */
.L_x_336:
[----:B-1----:R1:W2:Y:S02]  /*114e0*/  SYNCS.PHASECHK.TRANS64.TRYWAIT P0, [R6+URZ], R5 ;  /* 0x00000005060075a7 */ /* 0x0022a4000800017f */
[----:B--2---:R-:W-:Y:S05]  /*114f0*/  @!P0 NANOSLEEP.SYNCS 0x989680 ;  /* 0x009896800000895d */ /* 0x004fea0003900000 */
[----:B------:R-:W2:Y:S02]  /*11500*/  @!P0 SYNCS.PHASECHK.TRANS64 P0, [R6+URZ], R5 ;  /* 0x00000005060085a7 */ /* 0x000ea4000800007f */
[----:B--2---:R-:W-:Y:S05]  /*11510*/  @!P0 BRA `(.L_x_336) ;  /* 0xfffffffc00f08947 */ /* 0x004fea000383ffff */
[----:B------:R-:W-:Y:S05]  /*11520*/  BRA `(.L_x_361) ;  /* 0xfffffff800007947 */ /* 0x000fea000383ffff */
.L_x_362:
[----:B------:R-:W-:-:S00]  /*11530*/  BRA `(.L_x_362) ;  /* 0xfffffffc00fc7947 */ /* 0x000fc0000383ffff */
[----:B------:R-:W-:-:S00]  /*11540*/  NOP ;  /* 0x0000000000007918 */ /* 0x000fc00000000000 */
        /* <DEDUP_REMOVED lines=11> */
.L_x_363:


//--------------------- .nv.shared._ZN7cutlass13device_kernelINS_4gemm6kernel13GemmUniversalIN4cute5tupleIJiiiiEEENS1_10collective13CollectiveMmaINS1_37MainloopSm90TmaGmmaWarpSpecializedFP8ILi18ENS5_IJNS4_1CILi2EEENSA_ILi1EEESC_EEENS1_35KernelTmaWarpSpecializedCooperativeEEENS5_IJNSA_ILi256EEENSA_ILi128EEENSA_ILi32EEEEEENS_12float_e5m2_tENS5_IJlSC_lEEESK_SL_NS4_8TiledMMAINS4_8MMA_AtomIJNS4_4SM904GMMA31MMA_64x128x32_F32E5M2E5M2_SS_TNILNSP_7ScaleInE1ELSR_1EEEEEENS4_6LayoutISD_NS5_IJSC_NSA_ILi0EEESV_EEEEENS5_IJNS4_10UnderscoreESY_SY_EEEEENS4_13SM90_TMA_LOADENS4_14ComposedLayoutINS4_7SwizzleILi1ELi4ELi3EEENS4_18smem_ptr_flag_bitsILi8EEENSU_INS5_IJNSA_ILi8EEESI_EEENS5_IJSI_SC_EEEEEEEvNS4_8identityENS4_23SM90_TMA_LOAD_MULTICASTES1B_vS1C_EENS_8epilogue10collective6detail29Sm90TmaWarpSpecializedAdapterINS1G_15DefaultEpilogueISK_SL_SL_NS1F_6thread17LinearCombinationISK_Li1EffLNS1K_9ScaleType4KindE0ELNS_15FloatRoundStyleE2ESK_EENS1_15EpilogueDefaultEEEEEvvEEEEvNT_6ParamsE --------------------------
	.section	.nv.shared._ZN7cutlass13device_kernelINS_4gemm6kernel13GemmUniversalIN4cute5tupleIJiiiiEEENS1_10collective13CollectiveMmaINS1_37MainloopSm90TmaGmmaWarpSpecializedFP8ILi18ENS5_IJNS4_1CILi2EEENSA_ILi1EEESC_EEENS1_35KernelTmaWarpSpecializedCooperativeEEENS5_IJNSA_ILi256EEENSA_ILi128EEENSA_ILi32EEEEEENS_12float_e5m2_tENS5_IJlSC_lEEESK_SL_NS4_8TiledMMAINS4_8MMA_AtomIJNS4_4SM904GMMA31MMA_64x128x32_F32E5M2E5M2_SS_TNILNSP_7ScaleInE1ELSR_1EEEEEENS4_6LayoutISD_NS5_IJSC_NSA_ILi0EEESV_EEEEENS5_IJNS4_10UnderscoreESY_SY_EEEEENS4_13SM90_TMA_LOADENS4_14ComposedLayoutINS4_7SwizzleILi1ELi4ELi3EEENS4_18smem_ptr_flag_bitsILi8EEENSU_INS5_IJNSA_ILi8EEESI_EEENS5_IJSI_SC_EEEEEEEvNS4_8identityENS4_23SM90_TMA_LOAD_MULTICASTES1B_vS1C_EENS_8epilogue10collective6detail29Sm90TmaWarpSpecializedAdapterINS1G_15DefaultEpilogueISK_SL_SL_NS1F_6thread17LinearCombinationISK_Li1EffLNS1K_9ScaleType4KindE0ELNS_15FloatRoundStyleE2ESK_EENS1_15EpilogueDefaultEEEEEvvEEEEvNT_6ParamsE,"aw",@nobits
	.sectionflags	@""
	.align	16
	.zero		1024


//--------------------- .nv.shared.reserved.0     --------------------------
	.section	.nv.shared.reserved.0,"aw",@nobits
	.weak		__nv_reservedSMEM_offset_0_alias
	.size		__nv_reservedSMEM_offset_0_alias, 0, 0
	.other		__nv_reservedSMEM_offset_0_alias,@"STO_CUDA_RESERVED_SHARED STV_DEFAULT"
__nv_reservedSMEM_offset_0_alias:
	.zero		0


//--------------------- .nv.global                --------------------------
	.section	.nv.global,"aw",@nobits
.nv.global:
	.type		_ZN40_INTERNAL_817923c7_4_k_cu_42ebfe4b_188154cute1_E,@object
	.size		_ZN40_INTERNAL_817923c7_4_k_cu_42ebfe4b_188154cute1_E,(_ZN40_INTERNAL_817923c7_4_k_cu_42ebfe4b_188154cuda3std3__45__cpo6cbeginE - _ZN40_INTERNAL_817923c7_4_k_cu_42ebfe4b_188154cute1_E)
_ZN40_INTERNAL_817923c7_4_k_cu_42ebfe4b_188154cute1_E:
	.zero		1
	.type		_ZN40_INTERNAL_817923c7_4_k_cu_42ebfe4b_188154cuda3std3__45__cpo6cbeginE,@object
	.size		_ZN40_INTERNAL_817923c7_4_k_cu_42ebfe4b_188154cuda3std3__45__cpo6cbeginE,(_ZN40_INTERNAL_817923c7_4_k_cu_42ebfe4b_188154cuda3std3__48in_placeE - _ZN40_INTERNAL_817923c7_4_k_cu_42ebfe4b_188154cuda3std3__45__cpo6cbeginE)
_ZN40_INTERNAL_817923c7_4_k_cu_42ebfe4b_188154cuda3std3__45__cpo6cbeginE:
	.zero		1
	.type		_ZN40_INTERNAL_817923c7_4_k_cu_42ebfe4b_188154cuda3std3__48in_placeE,@object
	.size		_ZN40_INTERNAL_817923c7_4_k_cu_42ebfe4b_188154cuda3std3__48in_placeE,(_ZN40_INTERNAL_817923c7_4_k_cu_42ebfe4b_188154cuda3std6ranges3__45__cpo9iter_moveE - _ZN40_INTERNAL_817923c7_4_k_cu_42ebfe4b_188154cuda3std3__48in_placeE)
_ZN40_INTERNAL_817923c7_4_k_cu_42ebfe4b_188154cuda3std3__48in_placeE:
	.zero		1
	.type		_ZN40_INTERNAL_817923c7_4_k_cu_42ebfe4b_188154cuda3std6ranges3__45__cpo9iter_moveE,@object
	.size		_ZN40_INTERNAL_817923c7_4_k_cu_42ebfe4b_188154cuda3std6ranges3__45__cpo9iter_moveE,(_ZN40_INTERNAL_817923c7_4_k_cu_42ebfe4b_188154cuda3std3__45__cpo5beginE - _ZN40_INTERNAL_817923c7_4_k_cu_42ebfe4b_188154cuda3std6ranges3__45__cpo9iter_moveE)
_ZN40_INTERNAL_817923c7_4_k_cu_42ebfe4b_188154cuda3std6ranges3__45__cpo9iter_moveE:
	.zero		1
	.type		_ZN40_INTERNAL_817923c7_4_k_cu_42ebfe4b_188154cuda3std3__45__cpo5beginE,@object
	.size		_ZN40_INTERNAL_817923c7_4_k_cu_42ebfe4b_188154cuda3std3__45__cpo5beginE,(_ZN40_INTERNAL_817923c7_4_k_cu_42ebfe4b_188154cuda3std3__442_GLOBAL__N__817923c7_4_k_cu_42ebfe4b_188156ignoreE - _ZN40_INTERNAL_817923c7_4_k_cu_42ebfe4b_188154cuda3std3__45__cpo5beginE)
_ZN40_INTERNAL_817923c7_4_k_cu_42ebfe4b_188154cuda3std3__45__cpo5beginE:
	.zero		1
	.type		_ZN40_INTERNAL_817923c7_4_k_cu_42ebfe4b_188154cuda3std3__442_GLOBAL__N__817923c7_4_k_cu_42ebfe4b_188156ignoreE,@object
	.size		_ZN40_INTERNAL_817923c7_4_k_cu_42ebfe4b_188154cuda3std3__442_GLOBAL__N__817923c7_4_k_cu_42ebfe4b_188156ignoreE,(_ZN40_INTERNAL_817923c7_4_k_cu_42ebfe4b_188154cute7productE - _ZN40_INTERNAL_817923c7_4_k_cu_42ebfe4b_188154cuda3std3__442_GLOBAL__N__817923c7_4_k_cu_42ebfe4b_188156ignoreE)
_ZN40_INTERNAL_817923c7_4_k_cu_42ebfe4b_188154cuda3std3__442_GLOBAL__N__817923c7_4_k_cu_42ebfe4b_188156ignoreE:
	.zero		1
	.type		_ZN40_INTERNAL_817923c7_4_k_cu_42ebfe4b_188154cute7productE,@object
	.size		_ZN40_INTERNAL_817923c7_4_k_cu_42ebfe4b_188154cute7productE,(_ZN40_INTERNAL_817923c7_4_k_cu_42ebfe4b_188154cuda3std3__45__cpo3endE - _ZN40_INTERNAL_817923c7_4_k_cu_42ebfe4b_188154cute7productE)
_ZN40_INTERNAL_817923c7_4_k_cu_42ebfe4b_188154cute7productE:
	.zero		1
	.type		_ZN40_INTERNAL_817923c7_4_k_cu_42ebfe4b_188154cuda3std3__45__cpo3endE,@object
	.size		_ZN40_INTERNAL_817923c7_4_k_cu_42ebfe4b_188154cuda3std3__45__cpo3endE,(_ZN40_INTERNAL_817923c7_4_k_cu_42ebfe4b_188154cuda3std3__419piecewise_constructE - _ZN40_INTERNAL_817923c7_4_k_cu_42ebfe4b_188154cuda3std3__45__cpo3endE)
_ZN40_INTERNAL_817923c7_4_k_cu_42ebfe4b_188154cuda3std3__45__cpo3endE:
	.zero		1
	.type		_ZN40_INTERNAL_817923c7_4_k_cu_42ebfe4b_188154cuda3std3__419piecewise_constructE,@object
	.size		_ZN40_INTERNAL_817923c7_4_k_cu_42ebfe4b_188154cuda3std3__419piecewise_constructE,(_ZN40_INTERNAL_817923c7_4_k_cu_42ebfe4b_188154cuda3std3__45__cpo4cendE - _ZN40_INTERNAL_817923c7_4_k_cu_42ebfe4b_188154cuda3std3__419piecewise_constructE)
_ZN40_INTERNAL_817923c7_4_k_cu_42ebfe4b_188154cuda3std3__419piecewise_constructE:
	.zero		1
	.type		_ZN40_INTERNAL_817923c7_4_k_cu_42ebfe4b_188154cuda3std3__45__cpo4cendE,@object
	.size		_ZN40_INTERNAL_817923c7_4_k_cu_42ebfe4b_188154cuda3std3__45__cpo4cendE,(_ZN40_INTERNAL_817923c7_4_k_cu_42ebfe4b_188154cuda3std6ranges3__45__cpo4swapE - _ZN40_INTERNAL_817923c7_4_k_cu_42ebfe4b_188154cuda3std3__45__cpo4cendE)
_ZN40_INTERNAL_817923c7_4_k_cu_42ebfe4b_188154cuda3std3__45__cpo4cendE:
	.zero		1
	.type		_ZN40_INTERNAL_817923c7_4_k_cu_42ebfe4b_188154cuda3std6ranges3__45__cpo4swapE,@object
	.size		_ZN40_INTERNAL_817923c7_4_k_cu_42ebfe4b_188154cuda3std6ranges3__45__cpo4swapE,(.L_7 - _ZN40_INTERNAL_817923c7_4_k_cu_42ebfe4b_188154cuda3std6ranges3__45__cpo4swapE)
_ZN40_INTERNAL_817923c7_4_k_cu_42ebfe4b_188154cuda3std6ranges3__45__cpo4swapE:
	.zero		1
.L_7:


//--------------------- .nv.constant0._ZN7cutlass13device_kernelINS_4gemm6kernel13GemmUniversalIN4cute5tupleIJiiiiEEENS1_10collective13CollectiveMmaINS1_37MainloopSm90TmaGmmaWarpSpecializedFP8ILi18ENS5_IJNS4_1CILi2EEENSA_ILi1EEESC_EEENS1_35KernelTmaWarpSpecializedCooperativeEEENS5_IJNSA_ILi256EEENSA_ILi128EEENSA_ILi32EEEEEENS_12float_e5m2_tENS5_IJlSC_lEEESK_SL_NS4_8TiledMMAINS4_8MMA_AtomIJNS4_4SM904GMMA31MMA_64x128x32_F32E5M2E5M2_SS_TNILNSP_7ScaleInE1ELSR_1EEEEEENS4_6LayoutISD_NS5_IJSC_NSA_ILi0EEESV_EEEEENS5_IJNS4_10UnderscoreESY_SY_EEEEENS4_13SM90_TMA_LOADENS4_14ComposedLayoutINS4_7SwizzleILi1ELi4ELi3EEENS4_18smem_ptr_flag_bitsILi8EEENSU_INS5_IJNSA_ILi8EEESI_EEENS5_IJSI_SC_EEEEEEEvNS4_8identityENS4_23SM90_TMA_LOAD_MULTICASTES1B_vS1C_EENS_8epilogue10collective6detail29Sm90TmaWarpSpecializedAdapterINS1G_15DefaultEpilogueISK_SL_SL_NS1F_6thread17LinearCombinationISK_Li1EffLNS1K_9ScaleType4KindE0ELNS_15FloatRoundStyleE2ESK_EENS1_15EpilogueDefaultEEEEEvvEEEEvNT_6ParamsE --------------------------
	.section	.nv.constant0._ZN7cutlass13device_kernelINS_4gemm6kernel13GemmUniversalIN4cute5tupleIJiiiiEEENS1_10collective13CollectiveMmaINS1_37MainloopSm90TmaGmmaWarpSpecializedFP8ILi18ENS5_IJNS4_1CILi2EEENSA_ILi1EEESC_EEENS1_35KernelTmaWarpSpecializedCooperativeEEENS5_IJNSA_ILi256EEENSA_ILi128EEENSA_ILi32EEEEEENS_12float_e5m2_tENS5_IJlSC_lEEESK_SL_NS4_8TiledMMAINS4_8MMA_AtomIJNS4_4SM904GMMA31MMA_64x128x32_F32E5M2E5M2_SS_TNILNSP_7ScaleInE1ELSR_1EEEEEENS4_6LayoutISD_NS5_IJSC_NSA_ILi0EEESV_EEEEENS5_IJNS4_10UnderscoreESY_SY_EEEEENS4_13SM90_TMA_LOADENS4_14ComposedLayoutINS4_7SwizzleILi1ELi4ELi3EEENS4_18smem_ptr_flag_bitsILi8EEENSU_INS5_IJNSA_ILi8EEESI_EEENS5_IJSI_SC_EEEEEEEvNS4_8identityENS4_23SM90_TMA_LOAD_MULTICASTES1B_vS1C_EENS_8epilogue10collective6detail29Sm90TmaWarpSpecializedAdapterINS1G_15DefaultEpilogueISK_SL_SL_NS1F_6thread17LinearCombinationISK_Li1EffLNS1K_9ScaleType4KindE0ELNS_15FloatRoundStyleE2ESK_EENS1_15EpilogueDefaultEEEEEvvEEEEvNT_6ParamsE,"a",@progbits
	.sectionflags	@""
	.align	4
.nv.constant0._ZN7cutlass13device_kernelINS_4gemm6kernel13GemmUniversalIN4cute5tupleIJiiiiEEENS1_10collective13CollectiveMmaINS1_37MainloopSm90TmaGmmaWarpSpecializedFP8ILi18ENS5_IJNS4_1CILi2EEENSA_ILi1EEESC_EEENS1_35KernelTmaWarpSpecializedCooperativeEEENS5_IJNSA_ILi256EEENSA_ILi128EEENSA_ILi32EEEEEENS_12float_e5m2_tENS5_IJlSC_lEEESK_SL_NS4_8TiledMMAINS4_8MMA_AtomIJNS4_4SM904GMMA31MMA_64x128x32_F32E5M2E5M2_SS_TNILNSP_7ScaleInE1ELSR_1EEEEEENS4_6LayoutISD_NS5_IJSC_NSA_ILi0EEESV_EEEEENS5_IJNS4_10UnderscoreESY_SY_EEEEENS4_13SM90_TMA_LOADENS4_14ComposedLayoutINS4_7SwizzleILi1ELi4ELi3EEENS4_18smem_ptr_flag_bitsILi8EEENSU_INS5_IJNSA_ILi8EEESI_EEENS5_IJSI_SC_EEEEEEEvNS4_8identityENS4_23SM90_TMA_LOAD_MULTICASTES1B_vS1C_EENS_8epilogue10collective6detail29Sm90TmaWarpSpecializedAdapterINS1G_15DefaultEpilogueISK_SL_SL_NS1F_6thread17LinearCombinationISK_Li1EffLNS1K_9ScaleType4KindE0ELNS_15FloatRoundStyleE2ESK_EENS1_15EpilogueDefaultEEEEEvvEEEEvNT_6ParamsE:
	.zero		1664


//--------------------- SYMBOLS --------------------------

	.type		.nv.reservedSmem.offset0,@object
	.size		.nv.reservedSmem.offset0,0x4
